//
// Generated by NVIDIA NVVM Compiler
//
// Compiler Build ID: CL-36424714
// Cuda compilation tools, release 13.0, V13.0.88
// Based on NVVM 20.0.0
//

.version 9.0
.target sm_100
.address_size 64

	// .globl	_Z17PerformInsertionsP17curandStateMtgp32PdPK13StructureAtomid
.func  (.param .b64 func_retval0) __internal_accurate_pow
(
	.param .b64 __internal_accurate_pow_param_0,
	.param .b64 __internal_accurate_pow_param_1
)
;
.global .align 4 .b8 precalc_xorwow_matrix[102400];
.global .align 4 .b8 precalc_xorwow_offset_matrix[102400];
.global .align 4 .b8 mrg32k3aM1[2304];
.global .align 4 .b8 mrg32k3aM2[2304];
.global .align 4 .b8 mrg32k3aM1SubSeq[2016];
.global .align 4 .b8 mrg32k3aM2SubSeq[2016];
.global .align 4 .b8 mrg32k3aM1Seq[2304];
.global .align 4 .b8 mrg32k3aM2Seq[2304];
.const .align 8 .b8 __cr_lgamma_table[72];

.visible .entry _Z17PerformInsertionsP17curandStateMtgp32PdPK13StructureAtomid(
	.param .u64 .ptr .align 1 _Z17PerformInsertionsP17curandStateMtgp32PdPK13StructureAtomid_param_0,
	.param .u64 .ptr .align 1 _Z17PerformInsertionsP17curandStateMtgp32PdPK13StructureAtomid_param_1,
	.param .u64 .ptr .align 1 _Z17PerformInsertionsP17curandStateMtgp32PdPK13StructureAtomid_param_2,
	.param .u32 _Z17PerformInsertionsP17curandStateMtgp32PdPK13StructureAtomid_param_3,
	.param .f64 _Z17PerformInsertionsP17curandStateMtgp32PdPK13StructureAtomid_param_4
)
{
	.reg .pred 	%p<42>;
	.reg .b32 	%r<171>;
	.reg .b32 	%f<3>;
	.reg .b64 	%rd<93>;
	.reg .b64 	%fd<104>;

	ld.param.u64 	%rd4, [_Z17PerformInsertionsP17curandStateMtgp32PdPK13StructureAtomid_param_0];
	ld.param.u32 	%r19, [_Z17PerformInsertionsP17curandStateMtgp32PdPK13StructureAtomid_param_3];
	ld.param.f64 	%fd29, [_Z17PerformInsertionsP17curandStateMtgp32PdPK13StructureAtomid_param_4];
	cvta.to.global.u64 	%rd5, %rd4;
	mov.u32 	%r20, %tid.x;
	mov.u32 	%r21, %ctaid.x;
	shl.b32 	%r22, %r21, 8;
	add.s32 	%r1, %r22, %r20;
	mul.wide.u32 	%rd6, %r21, 4112;
	add.s64 	%rd1, %rd5, %rd6;
	ld.global.u64 	%rd7, [%rd1+4104];
	ld.global.v2.u32 	{%r23, %r24}, [%rd1+4096];
	mul.wide.s32 	%rd8, %r24, 4;
	add.s64 	%rd9, %rd7, %rd8;
	ld.u32 	%r25, [%rd9];
	mov.u32 	%r26, %ntid.z;
	mov.u32 	%r27, %ntid.y;
	mul.lo.s32 	%r28, %r26, %r27;
	mov.u32 	%r29, %ntid.x;
	mul.lo.s32 	%r2, %r28, %r29;
	mov.u32 	%r30, %tid.z;
	mov.u32 	%r31, %tid.y;
	mad.lo.s32 	%r32, %r29, %r31, %r20;
	mad.lo.s32 	%r3, %r28, %r30, %r32;
	add.s32 	%r33, %r23, %r3;
	shl.b32 	%r34, %r33, 2;
	cvt.u64.u32 	%rd10, %r34;
	and.b64  	%rd11, %rd10, 4092;
	add.s64 	%rd12, %rd1, %rd11;
	ld.global.u32 	%r35, [%rd12];
	add.s32 	%r36, %r34, 4;
	cvt.u64.u32 	%rd13, %r36;
	and.b64  	%rd14, %rd13, 4092;
	add.s64 	%rd15, %rd1, %rd14;
	ld.global.u32 	%r37, [%rd15];
	add.s32 	%r38, %r33, %r25;
	shl.b32 	%r39, %r38, 2;
	cvt.u64.u32 	%rd16, %r39;
	and.b64  	%rd17, %rd16, 4092;
	add.s64 	%rd18, %rd1, %rd17;
	ld.global.u32 	%r40, [%rd18];
	ld.u32 	%r41, [%rd7+40800];
	and.b32  	%r42, %r41, %r35;
	xor.b32  	%r43, %r42, %r37;
	ld.u32 	%r44, [%rd9+39200];
	shl.b32 	%r45, %r43, %r44;
	ld.u32 	%r46, [%rd9+40000];
	shr.u32 	%r47, %r40, %r46;
	xor.b32  	%r48, %r47, %r45;
	xor.b32  	%r49, %r48, %r43;
	mul.wide.s32 	%rd19, %r24, 60;
	add.s64 	%rd20, %rd9, %rd19;
	shl.b32 	%r50, %r49, 2;
	cvt.u64.u32 	%rd21, %r50;
	and.b64  	%rd22, %rd21, 60;
	add.s64 	%rd23, %rd20, %rd22;
	ld.u32 	%r51, [%rd23+800];
	xor.b32  	%r52, %r49, %r51;
	add.s32 	%r53, %r34, 1404;
	cvt.u64.u32 	%rd24, %r53;
	and.b64  	%rd25, %rd24, 4092;
	add.s64 	%rd26, %rd1, %rd25;
	st.global.u32 	[%rd26], %r52;
	add.s32 	%r54, %r39, -4;
	cvt.u64.u32 	%rd27, %r54;
	and.b64  	%rd28, %rd27, 4092;
	add.s64 	%rd29, %rd1, %rd28;
	ld.global.u32 	%r55, [%rd29];
	shr.u32 	%r56, %r55, 16;
	xor.b32  	%r57, %r56, %r55;
	shr.u32 	%r58, %r57, 8;
	xor.b32  	%r59, %r58, %r57;
	shl.b32 	%r60, %r59, 2;
	cvt.u64.u32 	%rd30, %r60;
	and.b64  	%rd31, %rd30, 60;
	add.s64 	%rd32, %rd20, %rd31;
	ld.u32 	%r61, [%rd32+13600];
	xor.b32  	%r4, %r61, %r52;
	bar.sync 	0;
	setp.ne.s32 	%p3, %r3, 0;
	@%p3 bra 	$L__BB0_2;
	ld.global.u32 	%r62, [%rd1+4096];
	add.s32 	%r63, %r62, %r2;
	and.b32  	%r64, %r63, 1023;
	st.global.u32 	[%rd1+4096], %r64;
$L__BB0_2:
	setp.ne.s32 	%p4, %r3, 0;
	bar.sync 	0;
	cvt.rn.f64.u32 	%fd30, %r4;
	fma.rn.f64 	%fd1, %fd30, 0d3DF0000000000000, 0d3DF0000000000000;
	ld.global.u64 	%rd33, [%rd1+4104];
	ld.global.v2.u32 	{%r65, %r66}, [%rd1+4096];
	mul.wide.s32 	%rd34, %r66, 4;
	add.s64 	%rd35, %rd33, %rd34;
	ld.u32 	%r67, [%rd35];
	add.s32 	%r68, %r65, %r3;
	shl.b32 	%r69, %r68, 2;
	cvt.u64.u32 	%rd36, %r69;
	and.b64  	%rd37, %rd36, 4092;
	add.s64 	%rd38, %rd1, %rd37;
	ld.global.u32 	%r70, [%rd38];
	add.s32 	%r71, %r69, 4;
	cvt.u64.u32 	%rd39, %r71;
	and.b64  	%rd40, %rd39, 4092;
	add.s64 	%rd41, %rd1, %rd40;
	ld.global.u32 	%r72, [%rd41];
	add.s32 	%r73, %r68, %r67;
	shl.b32 	%r74, %r73, 2;
	cvt.u64.u32 	%rd42, %r74;
	and.b64  	%rd43, %rd42, 4092;
	add.s64 	%rd44, %rd1, %rd43;
	ld.global.u32 	%r75, [%rd44];
	ld.u32 	%r76, [%rd33+40800];
	and.b32  	%r77, %r76, %r70;
	xor.b32  	%r78, %r77, %r72;
	ld.u32 	%r79, [%rd35+39200];
	shl.b32 	%r80, %r78, %r79;
	ld.u32 	%r81, [%rd35+40000];
	shr.u32 	%r82, %r75, %r81;
	xor.b32  	%r83, %r82, %r80;
	xor.b32  	%r84, %r83, %r78;
	mul.wide.s32 	%rd45, %r66, 60;
	add.s64 	%rd46, %rd35, %rd45;
	shl.b32 	%r85, %r84, 2;
	cvt.u64.u32 	%rd47, %r85;
	and.b64  	%rd48, %rd47, 60;
	add.s64 	%rd49, %rd46, %rd48;
	ld.u32 	%r86, [%rd49+800];
	xor.b32  	%r87, %r84, %r86;
	add.s32 	%r88, %r69, 1404;
	cvt.u64.u32 	%rd50, %r88;
	and.b64  	%rd51, %rd50, 4092;
	add.s64 	%rd52, %rd1, %rd51;
	st.global.u32 	[%rd52], %r87;
	add.s32 	%r89, %r74, -4;
	cvt.u64.u32 	%rd53, %r89;
	and.b64  	%rd54, %rd53, 4092;
	add.s64 	%rd55, %rd1, %rd54;
	ld.global.u32 	%r90, [%rd55];
	shr.u32 	%r91, %r90, 16;
	xor.b32  	%r92, %r91, %r90;
	shr.u32 	%r93, %r92, 8;
	xor.b32  	%r94, %r93, %r92;
	shl.b32 	%r95, %r94, 2;
	cvt.u64.u32 	%rd56, %r95;
	and.b64  	%rd57, %rd56, 60;
	add.s64 	%rd58, %rd46, %rd57;
	ld.u32 	%r96, [%rd58+13600];
	xor.b32  	%r5, %r96, %r87;
	bar.sync 	0;
	@%p4 bra 	$L__BB0_4;
	ld.global.u32 	%r97, [%rd1+4096];
	add.s32 	%r98, %r97, %r2;
	and.b32  	%r99, %r98, 1023;
	st.global.u32 	[%rd1+4096], %r99;
$L__BB0_4:
	setp.ne.s32 	%p5, %r3, 0;
	bar.sync 	0;
	cvt.rn.f64.u32 	%fd31, %r5;
	fma.rn.f64 	%fd2, %fd31, 0d3DF0000000000000, 0d3DF0000000000000;
	ld.global.u64 	%rd59, [%rd1+4104];
	ld.global.v2.u32 	{%r100, %r101}, [%rd1+4096];
	mul.wide.s32 	%rd60, %r101, 4;
	add.s64 	%rd61, %rd59, %rd60;
	ld.u32 	%r102, [%rd61];
	add.s32 	%r103, %r100, %r3;
	shl.b32 	%r104, %r103, 2;
	cvt.u64.u32 	%rd62, %r104;
	and.b64  	%rd63, %rd62, 4092;
	add.s64 	%rd64, %rd1, %rd63;
	ld.global.u32 	%r105, [%rd64];
	add.s32 	%r106, %r104, 4;
	cvt.u64.u32 	%rd65, %r106;
	and.b64  	%rd66, %rd65, 4092;
	add.s64 	%rd67, %rd1, %rd66;
	ld.global.u32 	%r107, [%rd67];
	add.s32 	%r108, %r103, %r102;
	shl.b32 	%r109, %r108, 2;
	cvt.u64.u32 	%rd68, %r109;
	and.b64  	%rd69, %rd68, 4092;
	add.s64 	%rd70, %rd1, %rd69;
	ld.global.u32 	%r110, [%rd70];
	ld.u32 	%r111, [%rd59+40800];
	and.b32  	%r112, %r111, %r105;
	xor.b32  	%r113, %r112, %r107;
	ld.u32 	%r114, [%rd61+39200];
	shl.b32 	%r115, %r113, %r114;
	ld.u32 	%r116, [%rd61+40000];
	shr.u32 	%r117, %r110, %r116;
	xor.b32  	%r118, %r117, %r115;
	xor.b32  	%r119, %r118, %r113;
	mul.wide.s32 	%rd71, %r101, 60;
	add.s64 	%rd72, %rd61, %rd71;
	shl.b32 	%r120, %r119, 2;
	cvt.u64.u32 	%rd73, %r120;
	and.b64  	%rd74, %rd73, 60;
	add.s64 	%rd75, %rd72, %rd74;
	ld.u32 	%r121, [%rd75+800];
	xor.b32  	%r122, %r119, %r121;
	add.s32 	%r123, %r104, 1404;
	cvt.u64.u32 	%rd76, %r123;
	and.b64  	%rd77, %rd76, 4092;
	add.s64 	%rd78, %rd1, %rd77;
	st.global.u32 	[%rd78], %r122;
	add.s32 	%r124, %r109, -4;
	cvt.u64.u32 	%rd79, %r124;
	and.b64  	%rd80, %rd79, 4092;
	add.s64 	%rd81, %rd1, %rd80;
	ld.global.u32 	%r125, [%rd81];
	shr.u32 	%r126, %r125, 16;
	xor.b32  	%r127, %r126, %r125;
	shr.u32 	%r128, %r127, 8;
	xor.b32  	%r129, %r128, %r127;
	shl.b32 	%r130, %r129, 2;
	cvt.u64.u32 	%rd82, %r130;
	and.b64  	%rd83, %rd82, 60;
	add.s64 	%rd84, %rd72, %rd83;
	ld.u32 	%r131, [%rd84+13600];
	xor.b32  	%r6, %r131, %r122;
	bar.sync 	0;
	@%p5 bra 	$L__BB0_6;
	ld.global.u32 	%r132, [%rd1+4096];
	add.s32 	%r133, %r132, %r2;
	and.b32  	%r134, %r133, 1023;
	st.global.u32 	[%rd1+4096], %r134;
$L__BB0_6:
	bar.sync 	0;
	cvt.rn.f64.u32 	%fd33, %r6;
	fma.rn.f64 	%fd3, %fd33, 0d3DF0000000000000, 0d3DF0000000000000;
	setp.lt.s32 	%p6, %r19, 1;
	mov.f64 	%fd102, 0d0000000000000000;
	@%p6 bra 	$L__BB0_19;
	mul.f64 	%fd4, %fd29, 0d3FE0000000000000;
	mul.f64 	%fd5, %fd29, 0dBFE0000000000000;
	mov.f64 	%fd35, 0d4028000000000000;
	{
	.reg .b32 %temp; 
	mov.b64 	{%temp, %r7}, %fd35;
	}
	and.b32  	%r8, %r7, 2146435072;
	setp.eq.s32 	%p7, %r8, 1073741824;
	setp.lt.s32 	%p8, %r7, 0;
	selp.b32 	%r9, 0, 2146435072, %p8;
	and.b32  	%r136, %r7, 2147483647;
	setp.ne.s32 	%p9, %r136, 1071644672;
	and.pred  	%p1, %p7, %p9;
	mov.f64 	%fd36, 0d4018000000000000;
	{
	.reg .b32 %temp; 
	mov.b64 	{%temp, %r10}, %fd36;
	}
	and.b32  	%r11, %r10, 2146435072;
	setp.eq.s32 	%p10, %r11, 1073741824;
	setp.lt.s32 	%p11, %r10, 0;
	selp.b32 	%r12, 0, 2146435072, %p11;
	and.b32  	%r137, %r10, 2147483647;
	setp.ne.s32 	%p12, %r137, 1071644672;
	and.pred  	%p2, %p10, %p12;
	mul.f64 	%fd6, %fd29, %fd1;
	mul.f64 	%fd7, %fd29, %fd2;
	cvt.rn.f64.s32 	%fd8, %r19;
	mul.f64 	%fd9, %fd29, %fd3;
	mov.f64 	%fd102, 0d0000000000000000;
	mov.b32 	%r170, 0;
$L__BB0_8:
	ld.param.u64 	%rd92, [_Z17PerformInsertionsP17curandStateMtgp32PdPK13StructureAtomid_param_2];
	cvta.to.global.u64 	%rd85, %rd92;
	mul.wide.u32 	%rd86, %r170, 40;
	add.s64 	%rd87, %rd85, %rd86;
	ld.global.nc.f64 	%fd37, [%rd87];
	sub.f64 	%fd38, %fd6, %fd37;
	ld.global.nc.f64 	%fd39, [%rd87+8];
	sub.f64 	%fd40, %fd7, %fd39;
	ld.global.nc.f64 	%fd41, [%rd87+16];
	sub.f64 	%fd42, %fd9, %fd41;
	setp.gt.f64 	%p16, %fd38, %fd4;
	sub.f64 	%fd43, %fd38, %fd29;
	selp.f64 	%fd44, %fd43, %fd38, %p16;
	setp.gt.f64 	%p17, %fd40, %fd4;
	sub.f64 	%fd45, %fd40, %fd29;
	selp.f64 	%fd46, %fd45, %fd40, %p17;
	setp.gt.f64 	%p18, %fd42, %fd4;
	sub.f64 	%fd47, %fd42, %fd29;
	selp.f64 	%fd48, %fd47, %fd42, %p18;
	setp.le.f64 	%p19, %fd44, %fd5;
	add.f64 	%fd49, %fd29, %fd44;
	selp.f64 	%fd50, %fd49, %fd44, %p19;
	setp.le.f64 	%p20, %fd46, %fd5;
	add.f64 	%fd51, %fd29, %fd46;
	selp.f64 	%fd52, %fd51, %fd46, %p20;
	setp.le.f64 	%p21, %fd48, %fd5;
	add.f64 	%fd53, %fd29, %fd48;
	selp.f64 	%fd54, %fd53, %fd48, %p21;
	mul.f64 	%fd55, %fd52, %fd52;
	fma.rn.f64 	%fd56, %fd50, %fd50, %fd55;
	fma.rn.f64 	%fd57, %fd54, %fd54, %fd56;
	rsqrt.approx.f64 	%fd58, %fd57;
	ld.global.nc.f64 	%fd11, [%rd87+24];
	ld.global.nc.f64 	%fd59, [%rd87+32];
	mul.f64 	%fd12, %fd58, %fd59;
	{
	.reg .b32 %temp; 
	mov.b64 	{%temp, %r14}, %fd12;
	}
	abs.f64 	%fd13, %fd12;
	{ // callseq 0, 0
	.param .b64 param0;
	st.param.f64 	[param0], %fd13;
	.param .b64 param1;
	st.param.f64 	[param1], 0d4028000000000000;
	.param .b64 retval0;
	call.uni (retval0), 
	__internal_accurate_pow, 
	(
	param0, 
	param1
	);
	ld.param.f64 	%fd60, [retval0];
	} // callseq 0
	setp.lt.s32 	%p22, %r14, 0;
	neg.f64 	%fd62, %fd60;
	selp.f64 	%fd63, %fd62, %fd60, %p7;
	selp.f64 	%fd64, %fd63, %fd60, %p22;
	setp.eq.f64 	%p23, %fd12, 0d0000000000000000;
	selp.b32 	%r138, %r14, 0, %p7;
	or.b32  	%r139, %r138, 2146435072;
	selp.b32 	%r140, %r139, %r138, %p8;
	mov.b32 	%r141, 0;
	mov.b64 	%fd65, {%r141, %r140};
	selp.f64 	%fd100, %fd65, %fd64, %p23;
	add.f64 	%fd66, %fd12, 0d4028000000000000;
	{
	.reg .b32 %temp; 
	mov.b64 	{%temp, %r142}, %fd66;
	}
	and.b32  	%r143, %r142, 2146435072;
	setp.ne.s32 	%p24, %r143, 2146435072;
	@%p24 bra 	$L__BB0_13;
	setp.num.f64 	%p25, %fd12, %fd12;
	@%p25 bra 	$L__BB0_11;
	mov.f64 	%fd67, 0d4028000000000000;
	add.rn.f64 	%fd100, %fd12, %fd67;
	bra.uni 	$L__BB0_13;
$L__BB0_11:
	setp.neu.f64 	%p26, %fd13, 0d7FF0000000000000;
	@%p26 bra 	$L__BB0_13;
	or.b32  	%r144, %r9, -2147483648;
	selp.b32 	%r145, %r144, %r9, %p1;
	selp.b32 	%r146, %r145, %r9, %p22;
	mov.b32 	%r147, 0;
	mov.b64 	%fd100, {%r147, %r146};
$L__BB0_13:
	setp.eq.f64 	%p28, %fd12, 0d0000000000000000;
	setp.lt.s32 	%p29, %r14, 0;
	setp.lt.s32 	%p30, %r10, 0;
	setp.eq.s32 	%p31, %r11, 1073741824;
	{ // callseq 1, 0
	.param .b64 param0;
	st.param.f64 	[param0], %fd13;
	.param .b64 param1;
	st.param.f64 	[param1], 0d4018000000000000;
	.param .b64 retval0;
	call.uni (retval0), 
	__internal_accurate_pow, 
	(
	param0, 
	param1
	);
	ld.param.f64 	%fd68, [retval0];
	} // callseq 1
	neg.f64 	%fd70, %fd68;
	selp.f64 	%fd71, %fd70, %fd68, %p31;
	selp.f64 	%fd72, %fd71, %fd68, %p29;
	selp.b32 	%r148, %r14, 0, %p31;
	or.b32  	%r149, %r148, 2146435072;
	selp.b32 	%r150, %r149, %r148, %p30;
	mov.b32 	%r151, 0;
	mov.b64 	%fd73, {%r151, %r150};
	selp.f64 	%fd101, %fd73, %fd72, %p28;
	add.f64 	%fd74, %fd12, 0d4018000000000000;
	{
	.reg .b32 %temp; 
	mov.b64 	{%temp, %r152}, %fd74;
	}
	and.b32  	%r153, %r152, 2146435072;
	setp.ne.s32 	%p33, %r153, 2146435072;
	@%p33 bra 	$L__BB0_18;
	setp.num.f64 	%p34, %fd12, %fd12;
	@%p34 bra 	$L__BB0_16;
	mov.f64 	%fd75, 0d4018000000000000;
	add.rn.f64 	%fd101, %fd12, %fd75;
	bra.uni 	$L__BB0_18;
$L__BB0_16:
	setp.neu.f64 	%p35, %fd13, 0d7FF0000000000000;
	@%p35 bra 	$L__BB0_18;
	or.b32  	%r154, %r12, -2147483648;
	selp.b32 	%r155, %r154, %r12, %p2;
	selp.b32 	%r156, %r155, %r12, %p29;
	mov.b32 	%r157, 0;
	mov.b64 	%fd101, {%r157, %r156};
$L__BB0_18:
	setp.eq.f64 	%p37, %fd12, 0d3FF0000000000000;
	sub.f64 	%fd76, %fd100, %fd101;
	selp.f64 	%fd77, 0d0000000000000000, %fd76, %p37;
	mul.f64 	%fd78, %fd11, 0d4010000000000000;
	fma.rn.f64 	%fd102, %fd78, %fd77, %fd102;
	add.s32 	%r170, %r170, 1;
	cvt.rn.f64.u32 	%fd79, %r170;
	setp.gt.f64 	%p38, %fd8, %fd79;
	@%p38 bra 	$L__BB0_8;
$L__BB0_19:
	div.rn.f64 	%fd24, %fd102, 0dC0A35B24DD2F1AA0;
	fma.rn.f64 	%fd80, %fd24, 0d3FF71547652B82FE, 0d4338000000000000;
	{
	.reg .b32 %temp; 
	mov.b64 	{%r16, %temp}, %fd80;
	}
	mov.f64 	%fd81, 0dC338000000000000;
	add.rn.f64 	%fd82, %fd80, %fd81;
	fma.rn.f64 	%fd83, %fd82, 0dBFE62E42FEFA39EF, %fd24;
	fma.rn.f64 	%fd84, %fd82, 0dBC7ABC9E3B39803F, %fd83;
	fma.rn.f64 	%fd85, %fd84, 0d3E5ADE1569CE2BDF, 0d3E928AF3FCA213EA;
	fma.rn.f64 	%fd86, %fd85, %fd84, 0d3EC71DEE62401315;
	fma.rn.f64 	%fd87, %fd86, %fd84, 0d3EFA01997C89EB71;
	fma.rn.f64 	%fd88, %fd87, %fd84, 0d3F2A01A014761F65;
	fma.rn.f64 	%fd89, %fd88, %fd84, 0d3F56C16C1852B7AF;
	fma.rn.f64 	%fd90, %fd89, %fd84, 0d3F81111111122322;
	fma.rn.f64 	%fd91, %fd90, %fd84, 0d3FA55555555502A1;
	fma.rn.f64 	%fd92, %fd91, %fd84, 0d3FC5555555555511;
	fma.rn.f64 	%fd93, %fd92, %fd84, 0d3FE000000000000B;
	fma.rn.f64 	%fd94, %fd93, %fd84, 0d3FF0000000000000;
	fma.rn.f64 	%fd95, %fd94, %fd84, 0d3FF0000000000000;
	{
	.reg .b32 %temp; 
	mov.b64 	{%r17, %temp}, %fd95;
	}
	{
	.reg .b32 %temp; 
	mov.b64 	{%temp, %r18}, %fd95;
	}
	shl.b32 	%r158, %r16, 20;
	add.s32 	%r159, %r158, %r18;
	mov.b64 	%fd103, {%r17, %r159};
	{
	.reg .b32 %temp; 
	mov.b64 	{%temp, %r160}, %fd24;
	}
	mov.b32 	%f2, %r160;
	abs.f32 	%f1, %f2;
	setp.lt.f32 	%p39, %f1, 0f4086232B;
	@%p39 bra 	$L__BB0_22;
	setp.lt.f64 	%p40, %fd24, 0d0000000000000000;
	add.f64 	%fd96, %fd24, 0d7FF0000000000000;
	selp.f64 	%fd103, 0d0000000000000000, %fd96, %p40;
	setp.geu.f32 	%p41, %f1, 0f40874800;
	@%p41 bra 	$L__BB0_22;
	shr.u32 	%r161, %r16, 31;
	add.s32 	%r162, %r16, %r161;
	shr.s32 	%r163, %r162, 1;
	shl.b32 	%r164, %r163, 20;
	add.s32 	%r165, %r18, %r164;
	mov.b64 	%fd97, {%r17, %r165};
	sub.s32 	%r166, %r16, %r163;
	shl.b32 	%r167, %r166, 20;
	add.s32 	%r168, %r167, 1072693248;
	mov.b32 	%r169, 0;
	mov.b64 	%fd98, {%r169, %r168};
	mul.f64 	%fd103, %fd98, %fd97;
$L__BB0_22:
	ld.param.u64 	%rd91, [_Z17PerformInsertionsP17curandStateMtgp32PdPK13StructureAtomid_param_1];
	cvta.to.global.u64 	%rd88, %rd91;
	mul.wide.s32 	%rd89, %r1, 8;
	add.s64 	%rd90, %rd88, %rd89;
	st.global.f64 	[%rd90], %fd103;
	ret;

}
.func  (.param .b64 func_retval0) __internal_accurate_pow(
	.param .b64 __internal_accurate_pow_param_0,
	.param .b64 __internal_accurate_pow_param_1
)
{
	.reg .pred 	%p<8>;
	.reg .b32 	%r<49>;
	.reg .b32 	%f<3>;
	.reg .b64 	%fd<109>;

	ld.param.f64 	%fd10, [__internal_accurate_pow_param_0];
	ld.param.f64 	%fd11, [__internal_accurate_pow_param_1];
	{
	.reg .b32 %temp; 
	mov.b64 	{%temp, %r46}, %fd10;
	}
	{
	.reg .b32 %temp; 
	mov.b64 	{%r45, %temp}, %fd10;
	}
	shr.u32 	%r47, %r46, 20;
	setp.gt.u32 	%p1, %r46, 1048575;
	@%p1 bra 	$L__BB1_2;
	mul.f64 	%fd12, %fd10, 0d4350000000000000;
	{
	.reg .b32 %temp; 
	mov.b64 	{%temp, %r46}, %fd12;
	}
	{
	.reg .b32 %temp; 
	mov.b64 	{%r45, %temp}, %fd12;
	}
	shr.u32 	%r16, %r46, 20;
	add.s32 	%r47, %r16, -54;
$L__BB1_2:
	add.s32 	%r48, %r47, -1023;
	and.b32  	%r17, %r46, -2146435073;
	or.b32  	%r18, %r17, 1072693248;
	mov.b64 	%fd107, {%r45, %r18};
	setp.lt.u32 	%p2, %r18, 1073127583;
	@%p2 bra 	$L__BB1_4;
	{
	.reg .b32 %temp; 
	mov.b64 	{%r19, %temp}, %fd107;
	}
	{
	.reg .b32 %temp; 
	mov.b64 	{%temp, %r20}, %fd107;
	}
	add.s32 	%r21, %r20, -1048576;
	mov.b64 	%fd107, {%r19, %r21};
	add.s32 	%r48, %r47, -1022;
$L__BB1_4:
	add.f64 	%fd13, %fd107, 0dBFF0000000000000;
	add.f64 	%fd14, %fd107, 0d3FF0000000000000;
	rcp.approx.ftz.f64 	%fd15, %fd14;
	neg.f64 	%fd16, %fd14;
	fma.rn.f64 	%fd17, %fd16, %fd15, 0d3FF0000000000000;
	fma.rn.f64 	%fd18, %fd17, %fd17, %fd17;
	fma.rn.f64 	%fd19, %fd18, %fd15, %fd15;
	mul.f64 	%fd20, %fd13, %fd19;
	fma.rn.f64 	%fd21, %fd13, %fd19, %fd20;
	mul.f64 	%fd22, %fd21, %fd21;
	fma.rn.f64 	%fd23, %fd22, 0d3EB0F5FF7D2CAFE2, 0d3ED0F5D241AD3B5A;
	fma.rn.f64 	%fd24, %fd23, %fd22, 0d3EF3B20A75488A3F;
	fma.rn.f64 	%fd25, %fd24, %fd22, 0d3F1745CDE4FAECD5;
	fma.rn.f64 	%fd26, %fd25, %fd22, 0d3F3C71C7258A578B;
	fma.rn.f64 	%fd27, %fd26, %fd22, 0d3F6249249242B910;
	fma.rn.f64 	%fd28, %fd27, %fd22, 0d3F89999999999DFB;
	sub.f64 	%fd29, %fd13, %fd21;
	add.f64 	%fd30, %fd29, %fd29;
	neg.f64 	%fd31, %fd21;
	fma.rn.f64 	%fd32, %fd31, %fd13, %fd30;
	mul.f64 	%fd33, %fd19, %fd32;
	fma.rn.f64 	%fd34, %fd22, %fd28, 0d3FB5555555555555;
	mov.f64 	%fd35, 0d3FB5555555555555;
	sub.f64 	%fd36, %fd35, %fd34;
	fma.rn.f64 	%fd37, %fd22, %fd28, %fd36;
	add.f64 	%fd38, %fd37, 0dBC46A4CB00B9E7B0;
	add.f64 	%fd39, %fd34, %fd38;
	sub.f64 	%fd40, %fd34, %fd39;
	add.f64 	%fd41, %fd38, %fd40;
	mul.rn.f64 	%fd42, %fd21, %fd21;
	neg.f64 	%fd43, %fd42;
	fma.rn.f64 	%fd44, %fd21, %fd21, %fd43;
	{
	.reg .b32 %temp; 
	mov.b64 	{%r22, %temp}, %fd33;
	}
	{
	.reg .b32 %temp; 
	mov.b64 	{%temp, %r23}, %fd33;
	}
	add.s32 	%r24, %r23, 1048576;
	mov.b64 	%fd45, {%r22, %r24};
	fma.rn.f64 	%fd46, %fd21, %fd45, %fd44;
	mul.rn.f64 	%fd47, %fd42, %fd21;
	neg.f64 	%fd48, %fd47;
	fma.rn.f64 	%fd49, %fd42, %fd21, %fd48;
	fma.rn.f64 	%fd50, %fd42, %fd33, %fd49;
	fma.rn.f64 	%fd51, %fd46, %fd21, %fd50;
	mul.rn.f64 	%fd52, %fd39, %fd47;
	neg.f64 	%fd53, %fd52;
	fma.rn.f64 	%fd54, %fd39, %fd47, %fd53;
	fma.rn.f64 	%fd55, %fd39, %fd51, %fd54;
	fma.rn.f64 	%fd56, %fd41, %fd47, %fd55;
	add.f64 	%fd57, %fd52, %fd56;
	sub.f64 	%fd58, %fd52, %fd57;
	add.f64 	%fd59, %fd56, %fd58;
	add.f64 	%fd60, %fd21, %fd57;
	sub.f64 	%fd61, %fd21, %fd60;
	add.f64 	%fd62, %fd57, %fd61;
	add.f64 	%fd63, %fd59, %fd62;
	add.f64 	%fd64, %fd33, %fd63;
	add.f64 	%fd65, %fd60, %fd64;
	sub.f64 	%fd66, %fd60, %fd65;
	add.f64 	%fd67, %fd64, %fd66;
	xor.b32  	%r25, %r48, -2147483648;
	mov.b32 	%r26, 1127219200;
	mov.b64 	%fd68, {%r25, %r26};
	mov.b32 	%r27, -2147483648;
	mov.b64 	%fd69, {%r27, %r26};
	sub.f64 	%fd70, %fd68, %fd69;
	fma.rn.f64 	%fd71, %fd70, 0d3FE62E42FEFA39EF, %fd65;
	fma.rn.f64 	%fd72, %fd70, 0dBFE62E42FEFA39EF, %fd71;
	sub.f64 	%fd73, %fd72, %fd65;
	sub.f64 	%fd74, %fd67, %fd73;
	fma.rn.f64 	%fd75, %fd70, 0d3C7ABC9E3B39803F, %fd74;
	add.f64 	%fd76, %fd71, %fd75;
	sub.f64 	%fd77, %fd71, %fd76;
	add.f64 	%fd78, %fd75, %fd77;
	{
	.reg .b32 %temp; 
	mov.b64 	{%temp, %r28}, %fd11;
	}
	{
	.reg .b32 %temp; 
	mov.b64 	{%r29, %temp}, %fd11;
	}
	shl.b32 	%r30, %r28, 1;
	setp.gt.u32 	%p3, %r30, -33554433;
	and.b32  	%r31, %r28, -15728641;
	selp.b32 	%r32, %r31, %r28, %p3;
	mov.b64 	%fd79, {%r29, %r32};
	mul.rn.f64 	%fd80, %fd76, %fd79;
	neg.f64 	%fd81, %fd80;
	fma.rn.f64 	%fd82, %fd76, %fd79, %fd81;
	fma.rn.f64 	%fd83, %fd78, %fd79, %fd82;
	add.f64 	%fd4, %fd80, %fd83;
	sub.f64 	%fd84, %fd80, %fd4;
	add.f64 	%fd5, %fd83, %fd84;
	fma.rn.f64 	%fd85, %fd4, 0d3FF71547652B82FE, 0d4338000000000000;
	{
	.reg .b32 %temp; 
	mov.b64 	{%r13, %temp}, %fd85;
	}
	mov.f64 	%fd86, 0dC338000000000000;
	add.rn.f64 	%fd87, %fd85, %fd86;
	fma.rn.f64 	%fd88, %fd87, 0dBFE62E42FEFA39EF, %fd4;
	fma.rn.f64 	%fd89, %fd87, 0dBC7ABC9E3B39803F, %fd88;
	fma.rn.f64 	%fd90, %fd89, 0d3E5ADE1569CE2BDF, 0d3E928AF3FCA213EA;
	fma.rn.f64 	%fd91, %fd90, %fd89, 0d3EC71DEE62401315;
	fma.rn.f64 	%fd92, %fd91, %fd89, 0d3EFA01997C89EB71;
	fma.rn.f64 	%fd93, %fd92, %fd89, 0d3F2A01A014761F65;
	fma.rn.f64 	%fd94, %fd93, %fd89, 0d3F56C16C1852B7AF;
	fma.rn.f64 	%fd95, %fd94, %fd89, 0d3F81111111122322;
	fma.rn.f64 	%fd96, %fd95, %fd89, 0d3FA55555555502A1;
	fma.rn.f64 	%fd97, %fd96, %fd89, 0d3FC5555555555511;
	fma.rn.f64 	%fd98, %fd97, %fd89, 0d3FE000000000000B;
	fma.rn.f64 	%fd99, %fd98, %fd89, 0d3FF0000000000000;
	fma.rn.f64 	%fd100, %fd99, %fd89, 0d3FF0000000000000;
	{
	.reg .b32 %temp; 
	mov.b64 	{%r14, %temp}, %fd100;
	}
	{
	.reg .b32 %temp; 
	mov.b64 	{%temp, %r15}, %fd100;
	}
	shl.b32 	%r33, %r13, 20;
	add.s32 	%r34, %r33, %r15;
	mov.b64 	%fd108, {%r14, %r34};
	{
	.reg .b32 %temp; 
	mov.b64 	{%temp, %r35}, %fd4;
	}
	mov.b32 	%f2, %r35;
	abs.f32 	%f1, %f2;
	setp.lt.f32 	%p4, %f1, 0f4086232B;
	@%p4 bra 	$L__BB1_7;
	setp.lt.f64 	%p5, %fd4, 0d0000000000000000;
	add.f64 	%fd101, %fd4, 0d7FF0000000000000;
	selp.f64 	%fd108, 0d0000000000000000, %fd101, %p5;
	setp.geu.f32 	%p6, %f1, 0f40874800;
	@%p6 bra 	$L__BB1_7;
	shr.u32 	%r36, %r13, 31;
	add.s32 	%r37, %r13, %r36;
	shr.s32 	%r38, %r37, 1;
	shl.b32 	%r39, %r38, 20;
	add.s32 	%r40, %r15, %r39;
	mov.b64 	%fd102, {%r14, %r40};
	sub.s32 	%r41, %r13, %r38;
	shl.b32 	%r42, %r41, 20;
	add.s32 	%r43, %r42, 1072693248;
	mov.b32 	%r44, 0;
	mov.b64 	%fd103, {%r44, %r43};
	mul.f64 	%fd108, %fd103, %fd102;
$L__BB1_7:
	abs.f64 	%fd104, %fd108;
	setp.eq.f64 	%p7, %fd104, 0d7FF0000000000000;
	fma.rn.f64 	%fd105, %fd108, %fd5, %fd108;
	selp.f64 	%fd106, %fd108, %fd105, %p7;
	st.param.f64 	[func_retval0], %fd106;
	ret;

}


// ===== COMPILED SASS (sm_100) =====

	.target	sm_100

	.elftype	@"ET_EXEC"


//--------------------- .note.nv.tkinfo           --------------------------
	.section	.note.nv.tkinfo,"",@"SHT_NOTE"
	.sectionflags	@"SHF_NOTE_NV_TKINFO"
	.tkinfo
        /*0018*/ 	.word	0x00000002
        /*0030*/ 	.string	""
        /*0030*/ 	.string	"ptxas"
        /*0030*/ 	.string	"Cuda compilation tools, release 13.0, V13.0.88"
        /*0030*/ 	.string	"Build cuda_13.0.r13.0/compiler.36424714_0"
        /*0030*/ 	.string	"-arch sm_100 -m 64 "



//--------------------- .note.nv.cuinfo           --------------------------
	.section	.note.nv.cuinfo,"",@"SHT_NOTE"
	.sectionflags	@"SHF_NOTE_NV_CUINFO"
        /*0018*/ 	.short	0x0002
        /*001a*/ 	.short	0x0064
        /*001c*/ 	.short	0x0082
	.zero		2


//--------------------- .nv.info                  --------------------------
	.section	.nv.info,"",@"SHT_CUDA_INFO"
	.align	4


	//----- nvinfo : EIATTR_REGCOUNT
	.align		4
        /*0000*/ 	.byte	0x04, 0x2f
        /*0002*/ 	.short	(.L_10 - .L_9)
	.align		4
.L_9:
        /*0004*/ 	.word	index@(_Z17PerformInsertionsP17curandStateMtgp32PdPK13StructureAtomid)
        /*0008*/ 	.word	0x0000002e


	//----- nvinfo : EIATTR_FRAME_SIZE
	.align		4
.L_10:
        /*000c*/ 	.byte	0x04, 0x11
        /*000e*/ 	.short	(.L_12 - .L_11)
	.align		4
.L_11:
        /*0010*/ 	.word	index@($_Z17PerformInsertionsP17curandStateMtgp32PdPK13StructureAtomid$__internal_accurate_pow)
        /*0014*/ 	.word	0x00000000


	//----- nvinfo : EIATTR_FRAME_SIZE
	.align		4
.L_12:
        /*0018*/ 	.byte	0x04, 0x11
        /*001a*/ 	.short	(.L_14 - .L_13)
	.align		4
.L_13:
        /*001c*/ 	.word	index@($__internal_1_$__cuda_sm20_drsqrt_f64_slowpath_v2)
        /*0020*/ 	.word	0x00000000


	//----- nvinfo : EIATTR_FRAME_SIZE
	.align		4
.L_14:
        /*0024*/ 	.byte	0x04, 0x11
        /*0026*/ 	.short	(.L_16 - .L_15)
	.align		4
.L_15:
        /*0028*/ 	.word	index@($__internal_0_$__cuda_sm20_div_rn_f64_full)
        /*002c*/ 	.word	0x00000000


	//----- nvinfo : EIATTR_FRAME_SIZE
	.align		4
.L_16:
        /*0030*/ 	.byte	0x04, 0x11
        /*0032*/ 	.short	(.L_18 - .L_17)
	.align		4
.L_17:
        /*0034*/ 	.word	index@(_Z17PerformInsertionsP17curandStateMtgp32PdPK13StructureAtomid)
        /*0038*/ 	.word	0x00000000


	//----- nvinfo : EIATTR_MIN_STACK_SIZE
	.align		4
.L_18:
        /*003c*/ 	.byte	0x04, 0x12
        /*003e*/ 	.short	(.L_20 - .L_19)
	.align		4
.L_19:
        /*0040*/ 	.word	index@(_Z17PerformInsertionsP17curandStateMtgp32PdPK13StructureAtomid)
        /*0044*/ 	.word	0x00000000
.L_20:


//--------------------- .nv.compat                --------------------------
	.section	.nv.compat,"",@"SHT_CUDA_COMPAT_INFO"
	.align	4
        /*0000*/ 	.byte	0x02, 0x09, 0x00, 0x00, 0x02, 0x02, 0x01, 0x00, 0x02, 0x05, 0x05, 0x00, 0x03, 0x07, 0x01, 0x01
        /*0010*/ 	.byte	0x02, 0x03, 0x00, 0x00, 0x02, 0x06, 0x01, 0x00, 0x04, 0x0b, 0x08, 0x00, 0x01, 0x00, 0x00, 0x00
        /*0020*/ 	.byte	0x00, 0x00, 0x00, 0x00


//--------------------- .nv.info._Z17PerformInsertionsP17curandStateMtgp32PdPK13StructureAtomid --------------------------
	.section	.nv.info._Z17PerformInsertionsP17curandStateMtgp32PdPK13StructureAtomid,"",@"SHT_CUDA_INFO"
	.sectionflags	@""
	.align	4


	//----- nvinfo : EIATTR_CUDA_API_VERSION
	.align		4
        /*0000*/ 	.byte	0x04, 0x37
        /*0002*/ 	.short	(.L_22 - .L_21)
.L_21:
        /*0004*/ 	.word	0x00000082


	//----- nvinfo : EIATTR_KPARAM_INFO
	.align		4
.L_22:
        /*0008*/ 	.byte	0x04, 0x17
        /*000a*/ 	.short	(.L_24 - .L_23)
.L_23:
        /*000c*/ 	.word	0x00000000
        /*0010*/ 	.short	0x0004
        /*0012*/ 	.short	0x0020
        /*0014*/ 	.byte	0x00, 0xf0, 0x21, 0x00


	//----- nvinfo : EIATTR_KPARAM_INFO
	.align		4
.L_24:
        /*0018*/ 	.byte	0x04, 0x17
        /*001a*/ 	.short	(.L_26 - .L_25)
.L_25:
        /*001c*/ 	.word	0x00000000
        /*0020*/ 	.short	0x0003
        /*0022*/ 	.short	0x0018
        /*0024*/ 	.byte	0x00, 0xf0, 0x11, 0x00


	//----- nvinfo : EIATTR_KPARAM_INFO
	.align		4
.L_26:
        /*0028*/ 	.byte	0x04, 0x17
        /*002a*/ 	.short	(.L_28 - .L_27)
.L_27:
        /*002c*/ 	.word	0x00000000
        /*0030*/ 	.short	0x0002
        /*0032*/ 	.short	0x0010
        /*0034*/ 	.byte	0x00, 0xf5, 0x21, 0x00


	//----- nvinfo : EIATTR_KPARAM_INFO
	.align		4
.L_28:
        /*0038*/ 	.byte	0x04, 0x17
        /*003a*/ 	.short	(.L_30 - .L_29)
.L_29:
        /*003c*/ 	.word	0x00000000
        /*0040*/ 	.short	0x0001
        /*0042*/ 	.short	0x0008
        /*0044*/ 	.byte	0x00, 0xf5, 0x21, 0x00


	//----- nvinfo : EIATTR_KPARAM_INFO
	.align		4
.L_30:
        /*0048*/ 	.byte	0x04, 0x17
        /*004a*/ 	.short	(.L_32 - .L_31)
.L_31:
        /*004c*/ 	.word	0x00000000
        /*0050*/ 	.short	0x0000
        /*0052*/ 	.short	0x0000
        /*0054*/ 	.byte	0x00, 0xf5, 0x21, 0x00


	//----- nvinfo : EIATTR_SPARSE_MMA_MASK
	.align		4
.L_32:
        /*0058*/ 	.byte	0x03, 0x50
        /*005a*/ 	.short	0x0000


	//----- nvinfo : EIATTR_MAXREG_COUNT
	.align		4
        /*005c*/ 	.byte	0x03, 0x1b
        /*005e*/ 	.short	0x00ff


	//----- nvinfo : EIATTR_NUM_BARRIERS
	.align		4
        /*0060*/ 	.byte	0x02, 0x4c
        /*0062*/ 	.byte	0x01
	.zero		1


	//----- nvinfo : EIATTR_MERCURY_ISA_VERSION
	.align		4
        /*0064*/ 	.byte	0x03, 0x5f
        /*0066*/ 	.short	0x0101


	//----- nvinfo : EIATTR_VRC_CTA_INIT_COUNT
	.align		4
        /*0068*/ 	.byte	0x02, 0x4a
	.zero		1
	.zero		1


	//----- nvinfo : EIATTR_EXIT_INSTR_OFFSETS
	.align		4
        /*006c*/ 	.byte	0x04, 0x1c
        /*006e*/ 	.short	(.L_34 - .L_33)


	//   ....[0]....
.L_33:
        /*0070*/ 	.word	0x000019e0


	//----- nvinfo : EIATTR_CRS_STACK_SIZE
	.align		4
.L_34:
        /*0074*/ 	.byte	0x04, 0x1e
        /*0076*/ 	.short	(.L_36 - .L_35)
.L_35:
        /*0078*/ 	.word	0x00000000


	//----- nvinfo : EIATTR_CBANK_PARAM_SIZE
	.align		4
.L_36:
        /*007c*/ 	.byte	0x03, 0x19
        /*007e*/ 	.short	0x0028


	//----- nvinfo : EIATTR_PARAM_CBANK
	.align		4
        /*0080*/ 	.byte	0x04, 0x0a
        /*0082*/ 	.short	(.L_38 - .L_37)
	.align		4
.L_37:
        /*0084*/ 	.word	index@(.nv.constant0._Z17PerformInsertionsP17curandStateMtgp32PdPK13StructureAtomid)
        /*0088*/ 	.short	0x0380
        /*008a*/ 	.short	0x0028


	//----- nvinfo : EIATTR_SW_WAR
	.align		4
.L_38:
        /*008c*/ 	.byte	0x04, 0x36
        /*008e*/ 	.short	(.L_40 - .L_39)
.L_39:
        /*0090*/ 	.word	0x00000008
.L_40:


//--------------------- .nv.callgraph             --------------------------
	.section	.nv.callgraph,"",@"SHT_CUDA_CALLGRAPH"
	.align	4
	.sectionentsize	8
	.align		4
        /*0000*/ 	.word	0x00000000
	.align		4
        /*0004*/ 	.word	0xffffffff
	.align		4
        /*0008*/ 	.word	0x00000000
	.align		4
        /*000c*/ 	.word	0xfffffffe
	.align		4
        /*0010*/ 	.word	0x00000000
	.align		4
        /*0014*/ 	.word	0xfffffffd
	.align		4
        /*0018*/ 	.word	0x00000000
	.align		4
        /*001c*/ 	.word	0xfffffffc


//--------------------- .nv.constant4             --------------------------
	.section	.nv.constant4,"a",@progbits
	.align	8
	.align		8
.nv.constant4:
        /*0000*/ 	.dword	precalc_xorwow_matrix
	.align		8
        /*0008*/ 	.dword	precalc_xorwow_offset_matrix
	.align		8
        /*0010*/ 	.dword	mrg32k3aM1
	.align		8
        /*0018*/ 	.dword	mrg32k3aM2
	.align		8
        /*0020*/ 	.dword	mrg32k3aM1SubSeq
	.align		8
        /*0028*/ 	.dword	mrg32k3aM2SubSeq
	.align		8
        /*0030*/ 	.dword	mrg32k3aM1Seq
	.align		8
        /*0038*/ 	.dword	mrg32k3aM2Seq


//--------------------- .nv.constant3             --------------------------
	.section	.nv.constant3,"a",@progbits
	.align	8
.nv.constant3:
	.type		__cr_lgamma_table,@object
	.size		__cr_lgamma_table,(.L_8 - __cr_lgamma_table)
__cr_lgamma_table:
        /*0000*/ 	.byte	0x00, 0x00, 0x00, 0x00, 0x00, 0x00, 0x00, 0x00, 0x00, 0x00, 0x00, 0x00, 0x00, 0x00, 0x00, 0x00
        /*0010*/ 	.byte	0xef, 0x39, 0xfa, 0xfe, 0x42, 0x2e, 0xe6, 0x3f, 0x02, 0x20, 0x2a, 0xfa, 0x0b, 0xab, 0xfc, 0x3f
        /*0020*/ 	.byte	0xf9, 0x2c, 0x92, 0x7c, 0xa7, 0x6c, 0x09, 0x40, 0xc9, 0x79, 0x44, 0x3c, 0x64, 0x26, 0x13, 0x40
        /*0030*/ 	.byte	0xca, 0x01, 0xcf, 0x3a, 0x27, 0x51, 0x1a, 0x40, 0x30, 0xcc, 0x2d, 0xf3, 0xe1, 0x0c, 0x21, 0x40
        /*0040*/ 	.byte	0x0d, 0xb7, 0xfc, 0x82, 0x8e, 0x35, 0x25, 0x40
.L_8:


//--------------------- .text._Z17PerformInsertionsP17curandStateMtgp32PdPK13StructureAtomid --------------------------
	.section	.text._Z17PerformInsertionsP17curandStateMtgp32PdPK13StructureAtomid,"ax",@progbits
	.align	128
        .global         _Z17PerformInsertionsP17curandStateMtgp32PdPK13StructureAtomid
        .type           _Z17PerformInsertionsP17curandStateMtgp32PdPK13StructureAtomid,@function
        .size           _Z17PerformInsertionsP17curandStateMtgp32PdPK13StructureAtomid,(.L_x_26 - _Z17PerformInsertionsP17curandStateMtgp32PdPK13StructureAtomid)
        .other          _Z17PerformInsertionsP17curandStateMtgp32PdPK13StructureAtomid,@"STO_CUDA_ENTRY STV_DEFAULT"
_Z17PerformInsertionsP17curandStateMtgp32PdPK13StructureAtomid:
.text._Z17PerformInsertionsP17curandStateMtgp32PdPK13StructureAtomid:
[----:B------:R-:W-:Y:S01]  /*0000*/  LDC R1, c[0x0][0x37c] ;  /* 0x0000df00ff017b82 */ /* 0x000fe20000000800 */
[----:B------:R-:W0:Y:S07]  /*0010*/  S2R R3, SR_CTAID.X ;  /* 0x0000000000037919 */ /* 0x000e2e0000002500 */
[----:B------:R-:W0:Y:S01]  /*0020*/  LDC.64 R4, c[0x0][0x380] ;  /* 0x0000e000ff047b82 */ /* 0x000e220000000a00 */
[----:B------:R-:W1:Y:S01]  /*0030*/  LDCU.64 UR8, c[0x0][0x358] ;  /* 0x00006b00ff0877ac */ /* 0x000e620008000a00 */
[----:B0-----:R-:W-:-:S05]  /*0040*/  IMAD.WIDE.U32 R4, R3, 0x1010, R4 ;  /* 0x0000101003047825 */ /* 0x001fca00078e0004 */
[----:B-1----:R-:W2:Y:S04]  /*0050*/  LDG.E.64 R12, desc[UR8][R4.64+0x1008] ;  /* 0x00100808040c7981 */ /* 0x002ea8000c1e1b00 */
[----:B------:R-:W2:Y:S01]  /*0060*/  LDG.E.64 R10, desc[UR8][R4.64+0x1000] ;  /* 0x00100008040a7981 */ /* 0x000ea2000c1e1b00 */
[----:B------:R-:W0:Y:S01]  /*0070*/  S2R R2, SR_TID.X ;  /* 0x0000000000027919 */ /* 0x000e220000002100 */
[----:B------:R-:W0:Y:S01]  /*0080*/  S2R R7, SR_TID.Y ;  /* 0x0000000000077919 */ /* 0x000e220000002200 */
[----:B------:R-:W1:Y:S01]  /*0090*/  S2R R6, SR_TID.Z ;  /* 0x0000000000067919 */ /* 0x000e620000002300 */
[----:B------:R-:W3:Y:S01]  /*00a0*/  LDCU UR4, c[0x0][0x368] ;  /* 0x00006d00ff0477ac */ /* 0x000ee20008000800 */
[----:B------:R-:W3:Y:S01]  /*00b0*/  LDCU UR5, c[0x0][0x364] ;  /* 0x00006c80ff0577ac */ /* 0x000ee20008000800 */
[----:B------:R-:W0:Y:S01]  /*00c0*/  LDCU UR6, c[0x0][0x360] ;  /* 0x00006c00ff0677ac */ /* 0x000e220008000800 */
[----:B--2---:R-:W-:Y:S01]  /*00d0*/  IMAD.WIDE R8, R11, 0x4, R12 ;  /* 0x000000040b087825 */ /* 0x004fe200078e020c */
[----:B---3--:R-:W-:Y:S01]  /*00e0*/  UIMAD UR4, UR4, UR5, URZ ;  /* 0x00000005040472a4 */ /* 0x008fe2000f8e02ff */
[----:B------:R-:W2:Y:S04]  /*00f0*/  LD.E R12, desc[UR8][R12.64+0x9f60] ;  /* 0x009f60080c0c7980 */ /* 0x000ea8000c101900 */
[----:B------:R-:W3:Y:S01]  /*0100*/  LD.E R0, desc[UR8][R8.64] ;  /* 0x0000000808007980 */ /* 0x000ee2000c101900 */
[----:B0-----:R-:W-:-:S03]  /*0110*/  IMAD R7, R7, UR6, R2 ;  /* 0x0000000607077c24 */ /* 0x001fc6000f8e0202 */
[----:B------:R-:W4:Y:S01]  /*0120*/  LD.E R23, desc[UR8][R8.64+0x9c40] ;  /* 0x009c400808177980 */ /* 0x000f22000c101900 */
[----:B-1----:R-:W-:-:S03]  /*0130*/  IMAD R7, R6, UR4, R7 ;  /* 0x0000000406077c24 */ /* 0x002fc6000f8e0207 */
[----:B------:R-:W5:Y:S01]  /*0140*/  LD.E R21, desc[UR8][R8.64+0x9920] ;  /* 0x0099200808157980 */ /* 0x000f62000c101900 */
[----:B------:R-:W-:-:S04]  /*0150*/  IMAD.IADD R15, R10, 0x1, R7 ;  /* 0x000000010a0f7824 */ /* 0x000fc800078e0207 */
[----:B------:R-:W-:-:S05]  /*0160*/  IMAD.SHL.U32 R6, R15, 0x4, RZ ;  /* 0x000000040f067824 */ /* 0x000fca00078e00ff */
[----:B------:R-:W-:-:S04]  /*0170*/  LOP3.LUT R19, R6, 0xffc, RZ, 0xc0, !PT ;  /* 0x00000ffc06137812 */ /* 0x000fc800078ec0ff */
[----:B------:R-:W-:Y:S01]  /*0180*/  IADD3 R14, P0, PT, R4, R19, RZ ;  /* 0x00000013040e7210 */ /* 0x000fe20007f1e0ff */
[----:B---3--:R-:W-:Y:S02]  /*0190*/  IMAD.IADD R15, R0, 0x1, R15 ;  /* 0x00000001000f7824 */ /* 0x008fe400078e020f */
[----:B------:R-:W-:Y:S02]  /*01a0*/  VIADD R0, R6, 0x4 ;  /* 0x0000000406007836 */ /* 0x000fe40000000000 */
[----:B------:R-:W-:Y:S02]  /*01b0*/  IMAD.SHL.U32 R20, R15, 0x4, RZ ;  /* 0x000000040f147824 */ /* 0x000fe400078e00ff */
[----:B------:R-:W-:Y:S01]  /*01c0*/  IMAD.X R15, RZ, RZ, R5, P0 ;  /* 0x000000ffff0f7224 */ /* 0x000fe200000e0605 */
[----:B------:R-:W-:Y:S02]  /*01d0*/  LOP3.LUT R17, R0, 0xffc, RZ, 0xc0, !PT ;  /* 0x00000ffc00117812 */ /* 0x000fe400078ec0ff */
[----:B------:R-:W-:-:S02]  /*01e0*/  LOP3.LUT R19, R20, 0xffc, RZ, 0xc0, !PT ;  /* 0x00000ffc14137812 */ /* 0x000fc400078ec0ff */
[C---:B------:R-:W-:Y:S01]  /*01f0*/  IADD3 R16, P1, PT, R4.reuse, R17, RZ ;  /* 0x0000001104107210 */ /* 0x040fe20007f3e0ff */
[----:B------:R-:W2:Y:S01]  /*0200*/  LDG.E R14, desc[UR8][R14.64] ;  /* 0x000000080e0e7981 */ /* 0x000ea2000c1e1900 */
[----:B------:R-:W-:-:S03]  /*0210*/  IADD3 R18, P0, PT, R4, R19, RZ ;  /* 0x0000001304127210 */ /* 0x000fc60007f1e0ff */
[--C-:B------:R-:W-:Y:S02]  /*0220*/  IMAD.X R17, RZ, RZ, R5.reuse, P1 ;  /* 0x000000ffff117224 */ /* 0x100fe400008e0605 */
[----:B------:R-:W-:-:S04]  /*0230*/  IMAD.X R19, RZ, RZ, R5, P0 ;  /* 0x000000ffff137224 */ /* 0x000fc800000e0605 */
[----:B------:R-:W2:Y:S04]  /*0240*/  LDG.E R17, desc[UR8][R16.64] ;  /* 0x0000000810117981 */ /* 0x000ea8000c1e1900 */
[----:B------:R-:W4:Y:S01]  /*0250*/  LDG.E R18, desc[UR8][R18.64] ;  /* 0x0000000812127981 */ /* 0x000f22000c1e1900 */
[----:B------:R-:W-:Y:S01]  /*0260*/  IMAD.WIDE R10, R11, 0x3c, R8 ;  /* 0x0000003c0b0a7825 */ /* 0x000fe200078e0208 */
[----:B--2---:R-:W-:Y:S02]  /*0270*/  LOP3.LUT R0, R17, R12, R14, 0x78, !PT ;  /* 0x0000000c11007212 */ /* 0x004fe400078e780e */
[----:B----4-:R-:W-:Y:S02]  /*0280*/  SHF.R.U32.HI R23, RZ, R23, R18 ;  /* 0x00000017ff177219 */ /* 0x010fe40000011612 */
[----:B-----5:R-:W-:-:S04]  /*0290*/  SHF.L.U32 R21, R0, R21, RZ ;  /* 0x0000001500157219 */ /* 0x020fc800000006ff */
[----:B------:R-:W-:-:S05]  /*02a0*/  LOP3.LUT R0, R0, R23, R21, 0x96, !PT ;  /* 0x0000001700007212 */ /* 0x000fca00078e9615 */
[----:B------:R-:W-:-:S05]  /*02b0*/  IMAD.SHL.U32 R21, R0, 0x4, RZ ;  /* 0x0000000400157824 */ /* 0x000fca00078e00ff */
[----:B------:R-:W-:-:S04]  /*02c0*/  LOP3.LUT R21, R21, 0x3c, RZ, 0xc0, !PT ;  /* 0x0000003c15157812 */ /* 0x000fc800078ec0ff */
[----:B------:R-:W-:-:S05]  /*02d0*/  IADD3 R12, P0, PT, R10, R21, RZ ;  /* 0x000000150a0c7210 */ /* 0x000fca0007f1e0ff */
[----:B------:R-:W-:-:S06]  /*02e0*/  IMAD.X R13, RZ, RZ, R11, P0 ;  /* 0x000000ffff0d7224 */ /* 0x000fcc00000e060b */
[----:B------:R-:W2:Y:S01]  /*02f0*/  LD.E R13, desc[UR8][R12.64+0x320] ;  /* 0x000320080c0d7980 */ /* 0x000ea2000c101900 */
[----:B------:R-:W-:Y:S02]  /*0300*/  VIADD R6, R6, 0x57c ;  /* 0x0000057c06067836 */ /* 0x000fe40000000000 */
[----:B------:R-:W-:-:S03]  /*0310*/  VIADD R20, R20, 0xfffffffc ;  /* 0xfffffffc14147836 */ /* 0x000fc60000000000 */
[----:B------:R-:W-:Y:S02]  /*0320*/  LOP3.LUT R9, R6, 0xffc, RZ, 0xc0, !PT ;  /* 0x00000ffc06097812 */ /* 0x000fe400078ec0ff */
[----:B------:R-:W-:Y:S02]  /*0330*/  LOP3.LUT R15, R20, 0xffc, RZ, 0xc0, !PT ;  /* 0x00000ffc140f7812 */ /* 0x000fe400078ec0ff */
[C---:B------:R-:W-:Y:S02]  /*0340*/  IADD3 R8, P0, PT, R4.reuse, R9, RZ ;  /* 0x0000000904087210 */ /* 0x040fe40007f1e0ff */
[----:B------:R-:W-:-:S03]  /*0350*/  IADD3 R14, P1, PT, R4, R15, RZ ;  /* 0x0000000f040e7210 */ /* 0x000fc60007f3e0ff */
[--C-:B------:R-:W-:Y:S02]  /*0360*/  IMAD.X R9, RZ, RZ, R5.reuse, P0 ;  /* 0x000000ffff097224 */ /* 0x100fe400000e0605 */
[----:B------:R-:W-:Y:S01]  /*0370*/  IMAD.X R15, RZ, RZ, R5, P1 ;  /* 0x000000ffff0f7224 */ /* 0x000fe200008e0605 */
[----:B--2---:R-:W-:-:S05]  /*0380*/  LOP3.LUT R0, R0, R13, RZ, 0x3c, !PT ;  /* 0x0000000d00007212 */ /* 0x004fca00078e3cff */
[----:B------:R0:W-:Y:S04]  /*0390*/  STG.E desc[UR8][R8.64], R0 ;  /* 0x0000000008007986 */ /* 0x0001e8000c101908 */
[----:B------:R-:W2:Y:S01]  /*03a0*/  LDG.E R14, desc[UR8][R14.64] ;  /* 0x000000080e0e7981 */ /* 0x000ea2000c1e1900 */
[----:B------:R-:W-:Y:S02]  /*03b0*/  ISETP.NE.AND P0, PT, R7, RZ, PT ;  /* 0x000000ff0700720c */ /* 0x000fe40003f05270 */
[----:B--2---:R-:W-:-:S04]  /*03c0*/  SHF.R.U32.HI R13, RZ, 0x10, R14 ;  /* 0x00000010ff0d7819 */ /* 0x004fc8000001160e */
[----:B------:R-:W-:-:S04]  /*03d0*/  LOP3.LUT R13, R13, R14, RZ, 0x3c, !PT ;  /* 0x0000000e0d0d7212 */ /* 0x000fc800078e3cff */
[----:B------:R-:W-:-:S04]  /*03e0*/  SHF.R.U32.HI R6, RZ, 0x8, R13 ;  /* 0x00000008ff067819 */ /* 0x000fc8000001160d */
[----:B------:R-:W-:-:S05]  /*03f0*/  LOP3.LUT R6, R6, R13, RZ, 0x3c, !PT ;  /* 0x0000000d06067212 */ /* 0x000fca00078e3cff */
[----:B------:R-:W-:-:S05]  /*0400*/  IMAD.SHL.U32 R6, R6, 0x4, RZ ;  /* 0x0000000406067824 */ /* 0x000fca00078e00ff */
[----:B------:R-:W-:-:S04]  /*0410*/  LOP3.LUT R17, R6, 0x3c, RZ, 0xc0, !PT ;  /* 0x0000003c06117812 */ /* 0x000fc800078ec0ff */
[----:B------:R-:W-:-:S05]  /*0420*/  IADD3 R16, P1, PT, R10, R17, RZ ;  /* 0x000000110a107210 */ /* 0x000fca0007f3e0ff */
[----:B------:R-:W-:-:S05]  /*0430*/  IMAD.X R17, RZ, RZ, R11, P1 ;  /* 0x000000ffff117224 */ /* 0x000fca00008e060b */
[----:B0-----:R0:W2:Y:S01]  /*0440*/  LD.E R9, desc[UR8][R16.64+0x3520] ;  /* 0x0035200810097980 */ /* 0x0010a2000c101900 */
[----:B------:R-:W-:Y:S06]  /*0450*/  BAR.SYNC.DEFER_BLOCKING 0x0 ;  /* 0x0000000000007b1d */ /* 0x000fec0000010000 */
[----:B------:R-:W3:Y:S01]  /*0460*/  @!P0 LDG.E R6, desc[UR8][R4.64+0x1000] ;  /* 0x0010000804068981 */ /* 0x000ee2000c1e1900 */
[----:B------:R-:W-:-:S06]  /*0470*/  UIMAD UR4, UR4, UR6, URZ ;  /* 0x00000006040472a4 */ /* 0x000fcc000f8e02ff */
[----:B---3--:R-:W-:-:S05]  /*0480*/  @!P0 VIADD R6, R6, UR4 ;  /* 0x0000000406068c36 */ /* 0x008fca0008000000 */
[----:B------:R-:W-:-:S05]  /*0490*/  @!P0 LOP3.LUT R19, R6, 0x3ff, RZ, 0xc0, !PT ;  /* 0x000003ff06138812 */ /* 0x000fca00078ec0ff */
[----:B------:R1:W-:Y:S01]  /*04a0*/  @!P0 STG.E desc[UR8][R4.64+0x1000], R19 ;  /* 0x0010001304008986 */ /* 0x0003e2000c101908 */
[----:B------:R-:W-:Y:S06]  /*04b0*/  BAR.SYNC.DEFER_BLOCKING 0x0 ;  /* 0x0000000000007b1d */ /* 0x000fec0000010000 */
[----:B------:R-:W3:Y:S04]  /*04c0*/  LDG.E.64 R14, desc[UR8][R4.64+0x1008] ;  /* 0x00100808040e7981 */ /* 0x000ee8000c1e1b00 */
[----:B------:R-:W3:Y:S02]  /*04d0*/  LDG.E.64 R12, desc[UR8][R4.64+0x1000] ;  /* 0x00100008040c7981 */ /* 0x000ee4000c1e1b00 */
[----:B---3--:R-:W-:-:S02]  /*04e0*/  IMAD.WIDE R10, R13, 0x4, R14 ;  /* 0x000000040d0a7825 */ /* 0x008fc400078e020e */
[----:B------:R-:W3:Y:S04]  /*04f0*/  LD.E R14, desc[UR8][R14.64+0x9f60] ;  /* 0x009f60080e0e7980 */ /* 0x000ee8000c101900 */
[----:B------:R-:W4:Y:S01]  /*0500*/  LD.E R6, desc[UR8][R10.64] ;  /* 0x000000080a067980 */ /* 0x000f22000c101900 */
[----:B0-----:R-:W-:-:S03]  /*0510*/  IMAD.IADD R17, R7, 0x1, R12 ;  /* 0x0000000107117824 */ /* 0x001fc600078e020c */
[----:B------:R-:W5:Y:S01]  /*0520*/  LD.E R25, desc[UR8][R10.64+0x9c40] ;  /* 0x009c40080a197980 */ /* 0x000f62000c101900 */
[----:B------:R-:W-:-:S03]  /*0530*/  IMAD.SHL.U32 R8, R17, 0x4, RZ ;  /* 0x0000000411087824 */ /* 0x000fc600078e00ff */
[----:B------:R-:W2:Y:S02]  /*0540*/  LD.E R23, desc[UR8][R10.64+0x9920] ;  /* 0x009920080a177980 */ /* 0x000ea4000c101900 */
[----:B------:R-:W-:-:S04]  /*0550*/  LOP3.LUT R21, R8, 0xffc, RZ, 0xc0, !PT ;  /* 0x00000ffc08157812 */ /* 0x000fc800078ec0ff */
[----:B------:R-:W-:Y:S01]  /*0560*/  IADD3 R16, P2, PT, R4, R21, RZ ;  /* 0x0000001504107210 */ /* 0x000fe20007f5e0ff */
[----:B----4-:R-:W-:Y:S02]  /*0570*/  IMAD.IADD R17, R6, 0x1, R17 ;  /* 0x0000000106117824 */ /* 0x010fe400078e0211 */
[----:B------:R-:W-:Y:S02]  /*0580*/  VIADD R6, R8, 0x4 ;  /* 0x0000000408067836 */ /* 0x000fe40000000000 */
[----:B------:R-:W-:-:S03]  /*0590*/  IMAD.SHL.U32 R22, R17, 0x4, RZ ;  /* 0x0000000411167824 */ /* 0x000fc600078e00ff */
[----:B-1----:R-:W-:Y:S02]  /*05a0*/  LOP3.LUT R19, R6, 0xffc, RZ, 0xc0, !PT ;  /* 0x00000ffc06137812 */ /* 0x002fe400078ec0ff */
[----:B------:R-:W-:Y:S02]  /*05b0*/  LOP3.LUT R21, R22, 0xffc, RZ, 0xc0, !PT ;  /* 0x00000ffc16157812 */ /* 0x000fe400078ec0ff */
[C---:B------:R-:W-:Y:S01]  /*05c0*/  IADD3 R18, P1, PT, R4.reuse, R19, RZ ;  /* 0x0000001304127210 */ /* 0x040fe20007f3e0ff */
[----:B------:R-:W-:Y:S01]  /*05d0*/  IMAD.X R17, RZ, RZ, R5, P2 ;  /* 0x000000ffff117224 */ /* 0x000fe200010e0605 */
[----:B------:R-:W-:-:S03]  /*05e0*/  IADD3 R20, P2, PT, R4, R21, RZ ;  /* 0x0000001504147210 */ /* 0x000fc60007f5e0ff */
[--C-:B------:R-:W-:Y:S01]  /*05f0*/  IMAD.X R19, RZ, RZ, R5.reuse, P1 ;  /* 0x000000ffff137224 */ /* 0x100fe200008e0605 */
[----:B------:R-:W3:Y:S01]  /*0600*/  LDG.E R16, desc[UR8][R16.64] ;  /* 0x0000000810107981 */ /* 0x000ee2000c1e1900 */
[----:B------:R-:W-:-:S04]  /*0610*/  IMAD.X R21, RZ, RZ, R5, P2 ;  /* 0x000000ffff157224 */ /* 0x000fc800010e0605 */
[----:B------:R-:W3:Y:S04]  /*0620*/  LDG.E R19, desc[UR8][R18.64] ;  /* 0x0000000812137981 */ /* 0x000ee8000c1e1900 */
[----:B------:R-:W5:Y:S01]  /*0630*/  LDG.E R20, desc[UR8][R20.64] ;  /* 0x0000000814147981 */ /* 0x000f62000c1e1900 */
[----:B------:R-:W-:Y:S01]  /*0640*/  IMAD.WIDE R12, R13, 0x3c, R10 ;  /* 0x0000003c0d0c7825 */ /* 0x000fe200078e020a */
[----:B---3--:R-:W-:Y:S02]  /*0650*/  LOP3.LUT R6, R19, R14, R16, 0x78, !PT ;  /* 0x0000000e13067212 */ /* 0x008fe400078e7810 */
[----:B-----5:R-:W-:Y:S02]  /*0660*/  SHF.R.U32.HI R25, RZ, R25, R20 ;  /* 0x00000019ff197219 */ /* 0x020fe40000011614 */
[----:B--2---:R-:W-:-:S04]  /*0670*/  SHF.L.U32 R23, R6, R23, RZ ;  /* 0x0000001706177219 */ /* 0x004fc800000006ff */
        /* <DEDUP_REMOVED lines=16> */
[----:B------:R-:W2:Y:S02]  /*0780*/  LDG.E R18, desc[UR8][R18.64] ;  /* 0x0000000812127981 */ /* 0x000ea4000c1e1900 */
[----:B--2---:R-:W-:-:S04]  /*0790*/  SHF.R.U32.HI R11, RZ, 0x10, R18 ;  /* 0x00000010ff0b7819 */ /* 0x004fc80000011612 */
[----:B------:R-:W-:-:S04]  /*07a0*/  LOP3.LUT R11, R11, R18, RZ, 0x3c, !PT ;  /* 0x000000120b0b7212 */ /* 0x000fc800078e3cff */
[----:B------:R-:W-:-:S04]  /*07b0*/  SHF.R.U32.HI R8, RZ, 0x8, R11 ;  /* 0x00000008ff087819 */ /* 0x000fc8000001160b */
[----:B------:R-:W-:-:S05]  /*07c0*/  LOP3.LUT R8, R8, R11, RZ, 0x3c, !PT ;  /* 0x0000000b08087212 */ /* 0x000fca00078e3cff */
[----:B------:R-:W-:-:S05]  /*07d0*/  IMAD.SHL.U32 R8, R8, 0x4, RZ ;  /* 0x0000000408087824 */ /* 0x000fca00078e00ff */
[----:B------:R-:W-:-:S04]  /*07e0*/  LOP3.LUT R11, R8, 0x3c, RZ, 0xc0, !PT ;  /* 0x0000003c080b7812 */ /* 0x000fc800078ec0ff */
[----:B------:R-:W-:-:S05]  /*07f0*/  IADD3 R10, P1, PT, R12, R11, RZ ;  /* 0x0000000b0c0a7210 */ /* 0x000fca0007f3e0ff */
[----:B------:R-:W-:-:S06]  /*0800*/  IMAD.X R11, RZ, RZ, R13, P1 ;  /* 0x000000ffff0b7224 */ /* 0x000fcc00008e060d */
[----:B------:R1:W2:Y:S01]  /*0810*/  LD.E R11, desc[UR8][R10.64+0x3520] ;  /* 0x003520080a0b7980 */ /* 0x0002a2000c101900 */
[----:B------:R-:W-:Y:S06]  /*0820*/  BAR.SYNC.DEFER_BLOCKING 0x0 ;  /* 0x0000000000007b1d */ /* 0x000fec0000010000 */
[----:B------:R-:W3:Y:S02]  /*0830*/  @!P0 LDG.E R8, desc[UR8][R4.64+0x1000] ;  /* 0x0010000804088981 */ /* 0x000ee4000c1e1900 */
[----:B---3--:R-:W-:-:S05]  /*0840*/  @!P0 VIADD R8, R8, UR4 ;  /* 0x0000000408088c36 */ /* 0x008fca0008000000 */
[----:B------:R-:W-:-:S05]  /*0850*/  @!P0 LOP3.LUT R19, R8, 0x3ff, RZ, 0xc0, !PT ;  /* 0x000003ff08138812 */ /* 0x000fca00078ec0ff */
[----:B------:R3:W-:Y:S01]  /*0860*/  @!P0 STG.E desc[UR8][R4.64+0x1000], R19 ;  /* 0x0010001304008986 */ /* 0x0007e2000c101908 */
[----:B------:R-:W-:Y:S06]  /*0870*/  BAR.SYNC.DEFER_BLOCKING 0x0 ;  /* 0x0000000000007b1d */ /* 0x000fec0000010000 */
[----:B0-----:R-:W4:Y:S04]  /*0880*/  LDG.E.64 R16, desc[UR8][R4.64+0x1008] ;  /* 0x0010080804107981 */ /* 0x001f28000c1e1b00 */
[----:B------:R-:W4:Y:S02]  /*0890*/  LDG.E.64 R14, desc[UR8][R4.64+0x1000] ;  /* 0x00100008040e7981 */ /* 0x000f24000c1e1b00 */
[----:B----4-:R-:W-:-:S02]  /*08a0*/  IMAD.WIDE R12, R15, 0x4, R16 ;  /* 0x000000040f0c7825 */ /* 0x010fc400078e0210 */
[----:B------:R-:W4:Y:S04]  /*08b0*/  LD.E R16, desc[UR8][R16.64+0x9f60] ;  /* 0x009f600810107980 */ /* 0x000f28000c101900 */
[----:B------:R-:W5:Y:S01]  /*08c0*/  LD.E R8, desc[UR8][R12.64] ;  /* 0x000000080c087980 */ /* 0x000f62000c101900 */
[----:B------:R-:W-:-:S03]  /*08d0*/  IMAD.IADD R7, R7, 0x1, R14 ;  /* 0x0000000107077824 */ /* 0x000fc600078e020e */
[----:B------:R-:W2:Y:S01]  /*08e0*/  LD.E R25, desc[UR8][R12.64+0x9c40] ;  /* 0x009c40080c197980 */ /* 0x000ea2000c101900 */
[----:B-1----:R-:W-:-:S03]  /*08f0*/  IMAD.SHL.U32 R10, R7, 0x4, RZ ;  /* 0x00000004070a7824 */ /* 0x002fc600078e00ff */
[----:B------:R-:W2:Y:S02]  /*0900*/  LD.E R14, desc[UR8][R12.64+0x9920] ;  /* 0x009920080c0e7980 */ /* 0x000ea4000c101900 */
[----:B------:R-:W-:-:S04]  /*0910*/  LOP3.LUT R21, R10, 0xffc, RZ, 0xc0, !PT ;  /* 0x00000ffc0a157812 */ /* 0x000fc800078ec0ff */
[----:B------:R-:W-:-:S05]  /*0920*/  IADD3 R18, P2, PT, R4, R21, RZ ;  /* 0x0000001504127210 */ /* 0x000fca0007f5e0ff */
[----:B---3--:R-:W-:-:S05]  /*0930*/  IMAD.X R19, RZ, RZ, R5, P2 ;  /* 0x000000ffff137224 */ /* 0x008fca00010e0605 */
[----:B------:R-:W4:Y:S01]  /*0940*/  LDG.E R18, desc[UR8][R18.64] ;  /* 0x0000000812127981 */ /* 0x000f22000c1e1900 */
[----:B-----5:R-:W-:Y:S02]  /*0950*/  IMAD.IADD R8, R8, 0x1, R7 ;  /* 0x0000000108087824 */ /* 0x020fe400078e0207 */
[----:B------:R-:W-:Y:S02]  /*0960*/  VIADD R7, R10, 0x4 ;  /* 0x000000040a077836 */ /* 0x000fe40000000000 */
[----:B------:R-:W-:-:S03]  /*0970*/  IMAD.SHL.U32 R8, R8, 0x4, RZ ;  /* 0x0000000408087824 */ /* 0x000fc600078e00ff */
[----:B------:R-:W-:Y:S02]  /*0980*/  LOP3.LUT R7, R7, 0xffc, RZ, 0xc0, !PT ;  /* 0x00000ffc07077812 */ /* 0x000fe400078ec0ff */
[----:B------:R-:W-:Y:S02]  /*0990*/  LOP3.LUT R23, R8, 0xffc, RZ, 0xc0, !PT ;  /* 0x00000ffc08177812 */ /* 0x000fe400078ec0ff */
[C---:B------:R-:W-:Y:S02]  /*09a0*/  IADD3 R20, P1, PT, R4.reuse, R7, RZ ;  /* 0x0000000704147210 */ /* 0x040fe40007f3e0ff */
[----:B------:R-:W-:-:S03]  /*09b0*/  IADD3 R22, P2, PT, R4, R23, RZ ;  /* 0x0000001704167210 */ /* 0x000fc60007f5e0ff */
[--C-:B------:R-:W-:Y:S02]  /*09c0*/  IMAD.X R21, RZ, RZ, R5.reuse, P1 ;  /* 0x000000ffff157224 */ /* 0x100fe400008e0605 */
[----:B------:R-:W-:-:S04]  /*09d0*/  IMAD.X R23, RZ, RZ, R5, P2 ;  /* 0x000000ffff177224 */ /* 0x000fc800010e0605 */
[----:B------:R-:W4:Y:S04]  /*09e0*/  LDG.E R21, desc[UR8][R20.64] ;  /* 0x0000000814157981 */ /* 0x000f28000c1e1900 */
[----:B------:R-:W2:Y:S01]  /*09f0*/  LDG.E R22, desc[UR8][R22.64] ;  /* 0x0000000816167981 */ /* 0x000ea2000c1e1900 */
[----:B----4-:R-:W-:Y:S02]  /*0a00*/  LOP3.LUT R7, R21, R16, R18, 0x78, !PT ;  /* 0x0000001015077212 */ /* 0x010fe400078e7812 */
[----:B--2---:R-:W-:Y:S02]  /*0a10*/  SHF.R.U32.HI R25, RZ, R25, R22 ;  /* 0x00000019ff197219 */ /* 0x004fe40000011616 */
[----:B------:R-:W-:-:S04]  /*0a20*/  SHF.L.U32 R14, R7, R14, RZ ;  /* 0x0000000e070e7219 */ /* 0x000fc800000006ff */
[----:B------:R-:W-:Y:S01]  /*0a30*/  LOP3.LUT R25, R7, R25, R14, 0x96, !PT ;  /* 0x0000001907197212 */ /* 0x000fe200078e960e */
[----:B------:R-:W-:-:S04]  /*0a40*/  IMAD.WIDE R14, R15, 0x3c, R12 ;  /* 0x0000003c0f0e7825 */ /* 0x000fc800078e020c */
[----:B------:R-:W-:-:S05]  /*0a50*/  IMAD.SHL.U32 R7, R25, 0x4, RZ ;  /* 0x0000000419077824 */ /* 0x000fca00078e00ff */
[----:B------:R-:W-:-:S04]  /*0a60*/  LOP3.LUT R7, R7, 0x3c, RZ, 0xc0, !PT ;  /* 0x0000003c07077812 */ /* 0x000fc800078ec0ff */
[----:B------:R-:W-:-:S05]  /*0a70*/  IADD3 R16, P1, PT, R14, R7, RZ ;  /* 0x000000070e107210 */ /* 0x000fca0007f3e0ff */
[----:B------:R-:W-:-:S05]  /*0a80*/  IMAD.X R17, RZ, RZ, R15, P1 ;  /* 0x000000ffff117224 */ /* 0x000fca00008e060f */
        /* <DEDUP_REMOVED lines=20> */
[----:B------:R-:W0:Y:S01]  /*0bd0*/  LD.E R14, desc[UR8][R14.64+0x3520] ;  /* 0x003520080e0e7980 */ /* 0x000e22000c101900 */
[----:B------:R-:W-:Y:S06]  /*0be0*/  BAR.SYNC.DEFER_BLOCKING 0x0 ;  /* 0x0000000000007b1d */ /* 0x000fec0000010000 */
[----:B------:R-:W2:Y:S01]  /*0bf0*/  @!P0 LDG.E R7, desc[UR8][R4.64+0x1000] ;  /* 0x0010000804078981 */ /* 0x000ea2000c1e1900 */
[----:B------:R-:W-:Y:S02]  /*0c00*/  LOP3.LUT R9, R9, R0, RZ, 0x3c, !PT ;  /* 0x0000000009097212 */ /* 0x000fe400078e3cff */
[----:B------:R-:W-:-:S02]  /*0c10*/  LOP3.LUT R11, R11, R6, RZ, 0x3c, !PT ;  /* 0x000000060b0b7212 */ /* 0x000fc400078e3cff */
[----:B------:R-:W1:Y:S08]  /*0c20*/  I2F.F64.U32 R20, R9 ;  /* 0x0000000900147312 */ /* 0x000e700000201800 */
[----:B------:R-:W3:Y:S01]  /*0c30*/  I2F.F64.U32 R18, R11 ;  /* 0x0000000b00127312 */ /* 0x000ee20000201800 */
[----:B------:R-:W-:Y:S02]  /*0c40*/  IMAD.MOV.U32 R6, RZ, RZ, 0x0 ;  /* 0x00000000ff067424 */ /* 0x000fe400078e00ff */
[----:B------:R-:W-:Y:S01]  /*0c50*/  IMAD R2, R3, 0x100, R2 ;  /* 0x0000010003027824 */ /* 0x000fe200078e0202 */
[----:B0-----:R-:W-:-:S04]  /*0c60*/  LOP3.LUT R25, R14, R25, RZ, 0x3c, !PT ;  /* 0x000000190e197212 */ /* 0x001fc800078e3cff */
[----:B------:R-:W0:Y:S01]  /*0c70*/  I2F.F64.U32 R16, R25 ;  /* 0x0000001900107312 */ /* 0x000e220000201800 */
[----:B--2---:R-:W-:Y:S01]  /*0c80*/  @!P0 VIADD R7, R7, UR4 ;  /* 0x0000000407078c36 */ /* 0x004fe20008000000 */
[----:B------:R-:W2:Y:S04]  /*0c90*/  LDCU UR4, c[0x0][0x398] ;  /* 0x00007300ff0477ac */ /* 0x000ea80008000800 */
[----:B------:R-:W-:-:S05]  /*0ca0*/  @!P0 LOP3.LUT R13, R7, 0x3ff, RZ, 0xc0, !PT ;  /* 0x000003ff070d8812 */ /* 0x000fca00078ec0ff */
[----:B------:R4:W-:Y:S01]  /*0cb0*/  @!P0 STG.E desc[UR8][R4.64+0x1000], R13 ;  /* 0x0010000d04008986 */ /* 0x0009e2000c101908 */
[----:B------:R-:W-:Y:S01]  /*0cc0*/  IMAD.MOV.U32 R7, RZ, RZ, 0x3df00000 ;  /* 0x3df00000ff077424 */ /* 0x000fe200078e00ff */
[----:B--2---:R-:W-:-:S05]  /*0cd0*/  UISETP.GE.AND UP0, UPT, UR4, 0x1, UPT ;  /* 0x000000010400788c */ /* 0x004fca000bf06270 */
[-C--:B-1----:R-:W-:Y:S02]  /*0ce0*/  DFMA R20, R20, R6.reuse, 2.3283064365386962891e-10 ;  /* 0x3df000001414742b */ /* 0x082fe40000000006 */
[-C--:B---3--:R-:W-:Y:S02]  /*0cf0*/  DFMA R18, R18, R6.reuse, 2.3283064365386962891e-10 ;  /* 0x3df000001212742b */ /* 0x088fe40000000006 */
[----:B0-----:R-:W-:Y:S01]  /*0d00*/  DFMA R16, R16, R6, 2.3283064365386962891e-10 ;  /* 0x3df000001010742b */ /* 0x001fe20000000006 */
[----:B------:R-:W-:Y:S01]  /*0d10*/  CS2R R14, SRZ ;  /* 0x00000000000e7805 */ /* 0x000fe2000001ff00 */
[----:B------:R-:W-:Y:S06]  /*0d20*/  BAR.SYNC.DEFER_BLOCKING 0x0 ;  /* 0x0000000000007b1d */ /* 0x000fec0000010000 */
[----:B----4-:R-:W-:Y:S05]  /*0d30*/  BRA.U !UP0, `(.L_x_0) ;  /* 0x0000000508cc7547 */ /* 0x010fea000b800000 */
[----:B------:R-:W0:Y:S01]  /*0d40*/  LDC.64 R8, c[0x0][0x3a0] ;  /* 0x0000e800ff087b82 */ /* 0x000e220000000a00 */
[----:B------:R-:W1:Y:S01]  /*0d50*/  I2F.F64 R12, UR4 ;  /* 0x00000004000c7d12 */ /* 0x000e620008201c00 */
[----:B------:R-:W-:Y:S01]  /*0d60*/  IMAD.MOV.U32 R3, RZ, RZ, RZ ;  /* 0x000000ffff037224 */ /* 0x000fe200078e00ff */
[----:B------:R-:W-:Y:S01]  /*0d70*/  CS2R R14, SRZ ;  /* 0x00000000000e7805 */ /* 0x000fe2000001ff00 */
[----:B------:R-:W2:Y:S01]  /*0d80*/  LDCU.64 UR12, c[0x0][0x3a0] ;  /* 0x00007400ff0c77ac */ /* 0x000ea20008000a00 */
[C---:B0-----:R-:W-:Y:S02]  /*0d90*/  DMUL R10, R8.reuse, 0.5 ;  /* 0x3fe00000080a7828 */ /* 0x041fe40000000000 */
[----:B-12---:R-:W-:-:S11]  /*0da0*/  DMUL R8, R8, -0.5 ;  /* 0xbfe0000008087828 */ /* 0x006fd60000000000 */
.L_x_9:
[----:B------:R-:W0:Y:S02]  /*0db0*/  LDC.64 R22, c[0x0][0x390] ;  /* 0x0000e400ff167b82 */ /* 0x000e240000000a00 */
[----:B0-----:R-:W-:-:S05]  /*0dc0*/  IMAD.WIDE.U32 R22, R3, 0x28, R22 ;  /* 0x0000002803167825 */ /* 0x001fca00078e0016 */
[----:B------:R-:W2:Y:S04]  /*0dd0*/  LDG.E.64.CONSTANT R6, desc[UR8][R22.64+0x8] ;  /* 0x0000080816067981 */ /* 0x000ea8000c1e9b00 */
[----:B------:R-:W3:Y:S04]  /*0de0*/  LDG.E.64.CONSTANT R4, desc[UR8][R22.64] ;  /* 0x0000000816047981 */ /* 0x000ee8000c1e9b00 */
[----:B------:R-:W4:Y:S01]  /*0df0*/  LDG.E.64.CONSTANT R24, desc[UR8][R22.64+0x10] ;  /* 0x0000100816187981 */ /* 0x000f22000c1e9b00 */
[----:B------:R-:W-:Y:S01]  /*0e00*/  BSSY.RECONVERGENT B0, `(.L_x_1) ;  /* 0x000002f000007945 */ /* 0x000fe20003800200 */
[----:B--2---:R-:W-:-:S02]  /*0e10*/  DFMA R6, R18, UR12, -R6 ;  /* 0x0000000c12067c2b */ /* 0x004fc40008000806 */
[----:B---3--:R-:W-:-:S06]  /*0e20*/  DFMA R4, R20, UR12, -R4 ;  /* 0x0000000c14047c2b */ /* 0x008fcc0008000804 */
[C---:B------:R-:W-:Y:S02]  /*0e30*/  DADD R28, R6.reuse, -UR12 ;  /* 0x8000000c061c7e29 */ /* 0x040fe40008000000 */
[----:B------:R-:W-:Y:S02]  /*0e40*/  DSETP.GT.AND P0, PT, R6, R10, PT ;  /* 0x0000000a0600722a */ /* 0x000fe40003f04000 */
[----:B----4-:R-:W-:Y:S02]  /*0e50*/  DFMA R24, R16, UR12, -R24 ;  /* 0x0000000c10187c2b */ /* 0x010fe40008000818 */
[----:B------:R-:W-:-:S04]  /*0e60*/  DADD R26, R4, -UR12 ;  /* 0x8000000c041a7e29 */ /* 0x000fc80008000000 */
[----:B------:R-:W-:Y:S02]  /*0e70*/  FSEL R30, R28, R6, P0 ;  /* 0x000000061c1e7208 */ /* 0x000fe40000000000 */
[----:B------:R-:W-:Y:S01]  /*0e80*/  FSEL R31, R29, R7, P0 ;  /* 0x000000071d1f7208 */ /* 0x000fe20000000000 */
[--C-:B------:R-:W-:Y:S02]  /*0e90*/  DSETP.GT.AND P0, PT, R4, R10.reuse, PT ;  /* 0x0000000a0400722a */ /* 0x100fe40003f04000 */
[C---:B------:R-:W-:Y:S02]  /*0ea0*/  DADD R6, R24.reuse, -UR12 ;  /* 0x8000000c18067e29 */ /* 0x040fe40008000000 */
[----:B------:R-:W-:Y:S02]  /*0eb0*/  DSETP.GT.AND P1, PT, R24, R10, PT ;  /* 0x0000000a1800722a */ /* 0x000fe40003f24000 */
[----:B------:R-:W-:Y:S01]  /*0ec0*/  DADD R28, R30, UR12 ;  /* 0x0000000c1e1c7e29 */ /* 0x000fe20008000000 */
[----:B------:R-:W-:-:S02]  /*0ed0*/  FSEL R26, R26, R4, P0 ;  /* 0x000000041a1a7208 */ /* 0x000fc40000000000 */
[----:B------:R-:W-:Y:S01]  /*0ee0*/  FSEL R27, R27, R5, P0 ;  /* 0x000000051b1b7208 */ /* 0x000fe20000000000 */
[--C-:B------:R-:W-:Y:S02]  /*0ef0*/  DSETP.GTU.AND P0, PT, R30, R8.reuse, PT ;  /* 0x000000081e00722a */ /* 0x100fe40003f0c000 */
[----:B------:R-:W-:Y:S02]  /*0f00*/  FSEL R32, R6, R24, P1 ;  /* 0x0000001806207208 */ /* 0x000fe40000800000 */
[----:B------:R-:W-:Y:S01]  /*0f10*/  FSEL R33, R7, R25, P1 ;  /* 0x0000001907217208 */ /* 0x000fe20000800000 */
[C---:B------:R-:W-:Y:S01]  /*0f20*/  DADD R4, R26.reuse, UR12 ;  /* 0x0000000c1a047e29 */ /* 0x040fe20008000000 */
[----:B------:R-:W-:Y:S02]  /*0f30*/  FSEL R6, R28, R30, !P0 ;  /* 0x0000001e1c067208 */ /* 0x000fe40004000000 */
[----:B------:R-:W-:Y:S01]  /*0f40*/  FSEL R7, R29, R31, !P0 ;  /* 0x0000001f1d077208 */ /* 0x000fe20004000000 */
[----:B------:R-:W-:-:S02]  /*0f50*/  DSETP.GTU.AND P0, PT, R26, R8, PT ;  /* 0x000000081a00722a */ /* 0x000fc40003f0c000 */
[----:B------:R-:W-:-:S03]  /*0f60*/  DADD R24, R32, UR12 ;  /* 0x0000000c20187e29 */ /* 0x000fc60008000000 */
[----:B------:R-:W-:Y:S01]  /*0f70*/  DMUL R6, R6, R6 ;  /* 0x0000000606067228 */ /* 0x000fe20000000000 */
[----:B------:R-:W-:Y:S02]  /*0f80*/  FSEL R4, R4, R26, !P0 ;  /* 0x0000001a04047208 */ /* 0x000fe40004000000 */
[----:B------:R-:W-:Y:S01]  /*0f90*/  FSEL R5, R5, R27, !P0 ;  /* 0x0000001b05057208 */ /* 0x000fe20004000000 */
[----:B------:R-:W-:-:S05]  /*0fa0*/  DSETP.GTU.AND P0, PT, R32, R8, PT ;  /* 0x000000082000722a */ /* 0x000fca0003f0c000 */
[----:B------:R-:W-:Y:S01]  /*0fb0*/  DFMA R6, R4, R4, R6 ;  /* 0x000000040406722b */ /* 0x000fe20000000006 */
[----:B------:R-:W-:Y:S01]  /*0fc0*/  FSEL R4, R24, R32, !P0 ;  /* 0x0000002018047208 */ /* 0x000fe20004000000 */
[----:B------:R-:W-:Y:S01]  /*0fd0*/  IMAD.MOV.U32 R24, RZ, RZ, 0x0 ;  /* 0x00000000ff187424 */ /* 0x000fe200078e00ff */
[----:B------:R-:W-:Y:S01]  /*0fe0*/  FSEL R5, R25, R33, !P0 ;  /* 0x0000002119057208 */ /* 0x000fe20004000000 */
[----:B------:R-:W-:-:S05]  /*0ff0*/  IMAD.MOV.U32 R25, RZ, RZ, 0x3fd80000 ;  /* 0x3fd80000ff197424 */ /* 0x000fca00078e00ff */
[----:B------:R-:W-:Y:S01]  /*1000*/  DFMA R26, R4, R4, R6 ;  /* 0x00000004041a722b */ /* 0x000fe20000000006 */
[----:B------:R-:W-:-:S05]  /*1010*/  IMAD.MOV.U32 R4, RZ, RZ, RZ ;  /* 0x000000ffff047224 */ /* 0x000fca00078e00ff */
[----:B------:R-:W0:Y:S04]  /*1020*/  MUFU.RSQ64H R5, R27 ;  /* 0x0000001b00057308 */ /* 0x000e280000001c00 */
[----:B------:R-:W-:-:S05]  /*1030*/  VIADD R0, R27, 0xfff00000 ;  /* 0xfff000001b007836 */ /* 0x000fca0000000000 */
[----:B------:R-:W-:Y:S01]  /*1040*/  ISETP.GE.U32.AND P0, PT, R0, 0x7fe00000, PT ;  /* 0x7fe000000000780c */ /* 0x000fe20003f06070 */
[----:B0-----:R-:W-:-:S08]  /*1050*/  DMUL R6, R4, R4 ;  /* 0x0000000404067228 */ /* 0x001fd00000000000 */
[----:B------:R-:W-:-:S08]  /*1060*/  DFMA R6, R26, -R6, 1 ;  /* 0x3ff000001a06742b */ /* 0x000fd00000000806 */
[----:B------:R-:W-:Y:S02]  /*1070*/  DFMA R24, R6, R24, 0.5 ;  /* 0x3fe000000618742b */ /* 0x000fe40000000018 */
[----:B------:R-:W-:-:S08]  /*1080*/  DMUL R6, R4, R6 ;  /* 0x0000000604067228 */ /* 0x000fd00000000000 */
[----:B------:R-:W-:Y:S01]  /*1090*/  DFMA R4, R24, R6, R4 ;  /* 0x000000061804722b */ /* 0x000fe20000000004 */
[----:B------:R-:W-:Y:S10]  /*10a0*/  @!P0 BRA `(.L_x_2) ;  /* 0x0000000000108947 */ /* 0x000ff40003800000 */
[----:B------:R-:W-:-:S07]  /*10b0*/  MOV R28, 0x10d0 ;  /* 0x000010d0001c7802 */ /* 0x000fce0000000f00 */
[----:B------:R-:W-:Y:S05]  /*10c0*/  CALL.REL.NOINC `($__internal_1_$__cuda_sm20_drsqrt_f64_slowpath_v2) ;  /* 0x0000000c00847944 */ /* 0x000fea0003c00000 */
[----:B------:R-:W-:Y:S02]  /*10d0*/  IMAD.MOV.U32 R4, RZ, RZ, R0 ;  /* 0x000000ffff047224 */ /* 0x000fe400078e0000 */
[----:B------:R-:W-:-:S07]  /*10e0*/  IMAD.MOV.U32 R5, RZ, RZ, R7 ;  /* 0x000000ffff057224 */ /* 0x000fce00078e0007 */
.L_x_2:
[----:B------:R-:W-:Y:S05]  /*10f0*/  BSYNC.RECONVERGENT B0 ;  /* 0x0000000000007941 */ /* 0x000fea0003800200 */
.L_x_1:
[----:B------:R-:W2:Y:S04]  /*1100*/  LDG.E.64.CONSTANT R24, desc[UR8][R22.64+0x20] ;  /* 0x0000200816187981 */ /* 0x000ea8000c1e9b00 */
[----:B------:R0:W5:Y:S01]  /*1110*/  LDG.E.64.CONSTANT R6, desc[UR8][R22.64+0x18] ;  /* 0x0000180816067981 */ /* 0x000162000c1e9b00 */
[----:B------:R-:W-:Y:S01]  /*1120*/  BSSY.RECONVERGENT B0, `(.L_x_3) ;  /* 0x0000007000007945 */ /* 0x000fe20003800200 */
[----:B------:R-:W-:Y:S01]  /*1130*/  MOV R0, 0x1190 ;  /* 0x0000119000007802 */ /* 0x000fe20000000f00 */
[----:B------:R-:W-:Y:S01]  /*1140*/  UMOV UR4, URZ ;  /* 0x000000ff00047c82 */ /* 0x000fe20008000000 */
[----:B------:R-:W-:Y:S01]  /*1150*/  UMOV UR5, 0x40280000 ;  /* 0x4028000000057882 */ /* 0x000fe20000000000 */
[----:B--2---:R-:W-:-:S08]  /*1160*/  DMUL R4, R24, R4 ;  /* 0x0000000418047228 */ /* 0x004fd00000000000 */
[----:B0-----:R-:W-:-:S11]  /*1170*/  DADD R42, -RZ, |R4| ;  /* 0x00000000ff2a7229 */ /* 0x001fd60000000504 */
[----:B-----5:R-:W-:Y:S05]  /*1180*/  CALL.REL.NOINC `($_Z17PerformInsertionsP17curandStateMtgp32PdPK13StructureAtomid$__internal_accurate_pow) ;  /* 0x0000000c00e87944 */ /* 0x020fea0003c00000 */
[----:B------:R-:W-:Y:S05]  /*1190*/  BSYNC.RECONVERGENT B0 ;  /* 0x0000000000007941 */ /* 0x000fea0003800200 */
.L_x_3:
[C---:B------:R-:W-:Y:S01]  /*11a0*/  DADD R22, R4.reuse, 12 ;  /* 0x4028000004167429 */ /* 0x040fe20000000000 */
[----:B------:R-:W-:Y:S01]  /*11b0*/  BSSY.RECONVERGENT B0, `(.L_x_4) ;  /* 0x000000e000007945 */ /* 0x000fe20003800200 */
[----:B------:R-:W-:Y:S02]  /*11c0*/  DSETP.NEU.AND P0, PT, R4, RZ, PT ;  /* 0x000000ff0400722a */ /* 0x000fe40003f0d000 */
[----:B------:R-:W-:-:S06]  /*11d0*/  DADD R42, -RZ, |R4| ;  /* 0x00000000ff2a7229 */ /* 0x000fcc0000000504 */
[----:B------:R-:W-:Y:S02]  /*11e0*/  LOP3.LUT R22, R23, 0x7ff00000, RZ, 0xc0, !PT ;  /* 0x7ff0000017167812 */ /* 0x000fe400078ec0ff */
[----:B------:R-:W-:Y:S02]  /*11f0*/  FSEL R23, R30, RZ, P0 ;  /* 0x000000ff1e177208 */ /* 0x000fe40000000000 */
[----:B------:R-:W-:Y:S02]  /*1200*/  ISETP.NE.AND P1, PT, R22, 0x7ff00000, PT ;  /* 0x7ff000001600780c */ /* 0x000fe40003f25270 */
[----:B------:R-:W-:-:S11]  /*1210*/  FSEL R22, R26, RZ, P0 ;  /* 0x000000ff1a167208 */ /* 0x000fd60000000000 */
[----:B------:R-:W-:Y:S05]  /*1220*/  @P1 BRA `(.L_x_5) ;  /* 0x0000000000181947 */ /* 0x000fea0003800000 */
[----:B------:R-:W-:-:S14]  /*1230*/  DSETP.NAN.AND P1, PT, R4, R4, PT ;  /* 0x000000040400722a */ /* 0x000fdc0003f28000 */
[----:B------:R-:W-:Y:S01]  /*1240*/  @P1 DADD R22, R4, 12 ;  /* 0x4028000004161429 */ /* 0x000fe20000000000 */
[----:B------:R-:W-:Y:S10]  /*1250*/  @P1 BRA `(.L_x_5) ;  /* 0x00000000000c1947 */ /* 0x000ff40003800000 */
[----:B------:R-:W-:-:S14]  /*1260*/  DSETP.NEU.AND P1, PT, |R4|, +INF , PT ;  /* 0x7ff000000400742a */ /* 0x000fdc0003f2d200 */
[----:B------:R-:W-:Y:S02]  /*1270*/  @!P1 IMAD.MOV.U32 R22, RZ, RZ, 0x0 ;  /* 0x00000000ff169424 */ /* 0x000fe400078e00ff */
[----:B------:R-:W-:-:S07]  /*1280*/  @!P1 IMAD.MOV.U32 R23, RZ, RZ, 0x7ff00000 ;  /* 0x7ff00000ff179424 */ /* 0x000fce00078e00ff */
.L_x_5:
[----:B------:R-:W-:Y:S05]  /*1290*/  BSYNC.RECONVERGENT B0 ;  /* 0x0000000000007941 */ /* 0x000fea0003800200 */
.L_x_4:
[----:B------:R-:W-:Y:S01]  /*12a0*/  BSSY.RECONVERGENT B0, `(.L_x_6) ;  /* 0x0000004000007945 */ /* 0x000fe20003800200 */
[----:B------:R-:W-:Y:S01]  /*12b0*/  MOV R0, 0x12e0 ;  /* 0x000012e000007802 */ /* 0x000fe20000000f00 */
[----:B------:R-:W-:-:S06]  /*12c0*/  UMOV UR5, 0x40180000 ;  /* 0x4018000000057882 */ /* 0x000fcc0000000000 */
[----:B------:R-:W-:Y:S05]  /*12d0*/  CALL.REL.NOINC `($_Z17PerformInsertionsP17curandStateMtgp32PdPK13StructureAtomid$__internal_accurate_pow) ;  /* 0x0000000c00947944 */ /* 0x000fea0003c00000 */
[----:B------:R-:W-:Y:S05]  /*12e0*/  BSYNC.RECONVERGENT B0 ;  /* 0x0000000000007941 */ /* 0x000fea0003800200 */
.L_x_6:
[----:B------:R-:W-:Y:S01]  /*12f0*/  DADD R24, R4, 6 ;  /* 0x4018000004187429 */ /* 0x000fe20000000000 */
[----:B------:R-:W-:Y:S09]  /*1300*/  BSSY.RECONVERGENT B0, `(.L_x_7) ;  /* 0x000000c000007945 */ /* 0x000ff20003800200 */
[----:B------:R-:W-:-:S02]  /*1310*/  LOP3.LUT R24, R25, 0x7ff00000, RZ, 0xc0, !PT ;  /* 0x7ff0000019187812 */ /* 0x000fc400078ec0ff */
        /* <DEDUP_REMOVED lines=10> */
.L_x_8:
[----:B------:R-:W-:Y:S05]  /*13c0*/  BSYNC.RECONVERGENT B0 ;  /* 0x0000000000007941 */ /* 0x000fea0003800200 */
.L_x_7:
[----:B------:R-:W-:Y:S01]  /*13d0*/  VIADD R3, R3, 0x1 ;  /* 0x0000000103037836 */ /* 0x000fe20000000000 */
[----:B------:R-:W-:Y:S02]  /*13e0*/  DADD R22, -R24, R22 ;  /* 0x0000000018167229 */ /* 0x000fe40000000116 */
[----:B------:R-:W-:Y:S01]  /*13f0*/  DSETP.NEU.AND P0, PT, R4, 1, PT ;  /* 0x3ff000000400742a */ /* 0x000fe20003f0d000 */
[----:B------:R-:W0:Y:S01]  /*1400*/  I2F.F64.U32 R26, R3 ;  /* 0x00000003001a7312 */ /* 0x000e220000201800 */
[----:B------:R-:W-:-:S06]  /*1410*/  DMUL R6, R6, 4 ;  /* 0x4010000006067828 */ /* 0x000fcc0000000000 */
[----:B------:R-:W-:Y:S02]  /*1420*/  FSEL R4, R22, RZ, P0 ;  /* 0x000000ff16047208 */ /* 0x000fe40000000000 */
[----:B------:R-:W-:Y:S01]  /*1430*/  FSEL R5, R23, RZ, P0 ;  /* 0x000000ff17057208 */ /* 0x000fe20000000000 */
[----:B0-----:R-:W-:-:S05]  /*1440*/  DSETP.GT.AND P0, PT, R12, R26, PT ;  /* 0x0000001a0c00722a */ /* 0x001fca0003f04000 */
[----:B------:R-:W-:-:S09]  /*1450*/  DFMA R14, R6, R4, R14 ;  /* 0x00000004060e722b */ /* 0x000fd2000000000e */
[----:B------:R-:W-:Y:S05]  /*1460*/  @P0 BRA `(.L_x_9) ;  /* 0xfffffff800500947 */ /* 0x000fea000383ffff */
.L_x_0:
[----:B------:R-:W0:Y:S01]  /*1470*/  MUFU.RCP64H R5, -2477.5703125 ;  /* 0xc0a35b2400057908 */ /* 0x000e220000001800 */
[----:B------:R-:W-:Y:S01]  /*1480*/  IMAD.MOV.U32 R8, RZ, RZ, -0x22d0e560 ;  /* 0xdd2f1aa0ff087424 */ /* 0x000fe200078e00ff */
[----:B------:R-:W-:Y:S01]  /*1490*/  FSETP.GEU.AND P1, PT, |R15|, 6.5827683646048100446e-37, PT ;  /* 0x036000000f00780b */ /* 0x000fe20003f2e200 */
[----:B------:R-:W-:Y:S01]  /*14a0*/  IMAD.MOV.U32 R9, RZ, RZ, 0x40a35b24 ;  /* 0x40a35b24ff097424 */ /* 0x000fe200078e00ff */
[----:B------:R-:W-:Y:S01]  /*14b0*/  BSSY.RECONVERGENT B0, `(.L_x_10) ;  /* 0x0000013000007945 */ /* 0x000fe20003800200 */
[----:B------:R-:W-:-:S06]  /*14c0*/  IMAD.MOV.U32 R4, RZ, RZ, 0x1 ;  /* 0x00000001ff047424 */ /* 0x000fcc00078e00ff */
[----:B0-----:R-:W-:-:S08]  /*14d0*/  DFMA R6, R4, R8, 1 ;  /* 0x3ff000000406742b */ /* 0x001fd00000000008 */
[----:B------:R-:W-:-:S08]  /*14e0*/  DFMA R6, R6, R6, R6 ;  /* 0x000000060606722b */ /* 0x000fd00000000006 */
[----:B------:R-:W-:-:S08]  /*14f0*/  DFMA R6, R4, R6, R4 ;  /* 0x000000060406722b */ /* 0x000fd00000000004 */
[----:B------:R-:W-:-:S08]  /*1500*/  DFMA R4, R6, R8, 1 ;  /* 0x3ff000000604742b */ /* 0x000fd00000000008 */
[----:B------:R-:W-:-:S08]  /*1510*/  DFMA R4, R6, R4, R6 ;  /* 0x000000040604722b */ /* 0x000fd00000000006 */
[----:B------:R-:W-:-:S08]  /*1520*/  DMUL R6, R4, R14 ;  /* 0x0000000e04067228 */ /* 0x000fd00000000000 */
[----:B------:R-:W-:-:S08]  /*1530*/  DFMA R8, R6, R8, R14 ;  /* 0x000000080608722b */ /* 0x000fd0000000000e */
[----:B------:R-:W-:-:S10]  /*1540*/  DFMA R4, R4, R8, R6 ;  /* 0x000000080404722b */ /* 0x000fd40000000006 */
[----:B------:R-:W-:-:S05]  /*1550*/  FFMA R0, RZ, -5.1048755645751953125, R5 ;  /* 0xc0a35b24ff007823 */ /* 0x000fca0000000005 */
[----:B------:R-:W-:-:S13]  /*1560*/  FSETP.GT.AND P0, PT, |R0|, 1.469367938527859385e-39, PT ;  /* 0x001000000000780b */ /* 0x000fda0003f04200 */
[----:B------:R-:W-:Y:S05]  /*1570*/  @P0 BRA P1, `(.L_x_11) ;  /* 0x0000000000180947 */ /* 0x000fea0000800000 */
[----:B------:R-:W-:Y:S01]  /*1580*/  IMAD.MOV.U32 R6, RZ, RZ, R14 ;  /* 0x000000ffff067224 */ /* 0x000fe200078e000e */
[----:B------:R-:W-:Y:S01]  /*1590*/  MOV R0, 0x15c0 ;  /* 0x000015c000007802 */ /* 0x000fe20000000f00 */
[----:B------:R-:W-:-:S07]  /*15a0*/  IMAD.MOV.U32 R7, RZ, RZ, R15 ;  /* 0x000000ffff077224 */ /* 0x000fce00078e000f */
[----:B------:R-:W-:Y:S05]  /*15b0*/  CALL.REL.NOINC `($__internal_0_$__cuda_sm20_div_rn_f64_full) ;  /* 0x00000004000c7944 */ /* 0x000fea0003c00000 */
[----:B------:R-:W-:Y:S02]  /*15c0*/  IMAD.MOV.U32 R4, RZ, RZ, R10 ;  /* 0x000000ffff047224 */ /* 0x000fe400078e000a */
[----:B------:R-:W-:-:S07]  /*15d0*/  IMAD.MOV.U32 R5, RZ, RZ, R11 ;  /* 0x000000ffff057224 */ /* 0x000fce00078e000b */
.L_x_11:
[----:B------:R-:W-:Y:S05]  /*15e0*/  BSYNC.RECONVERGENT B0 ;  /* 0x0000000000007941 */ /* 0x000fea0003800200 */
.L_x_10:
[----:B------:R-:W-:Y:S01]  /*15f0*/  IMAD.MOV.U32 R6, RZ, RZ, 0x652b82fe ;  /* 0x652b82feff067424 */ /* 0x000fe200078e00ff */
[----:B------:R-:W-:Y:S01]  /*1600*/  UMOV UR4, 0xfefa39ef ;  /* 0xfefa39ef00047882 */ /* 0x000fe20000000000 */
[----:B------:R-:W-:Y:S01]  /*1610*/  IMAD.MOV.U32 R7, RZ, RZ, 0x3ff71547 ;  /* 0x3ff71547ff077424 */ /* 0x000fe200078e00ff */
[----:B------:R-:W-:Y:S01]  /*1620*/  UMOV UR5, 0x3fe62e42 ;  /* 0x3fe62e4200057882 */ /* 0x000fe20000000000 */
[----:B------:R-:W0:Y:S01]  /*1630*/  LDC.64 R12, c[0x0][0x388] ;  /* 0x0000e200ff0c7b82 */ /* 0x000e220000000a00 */
[----:B------:R-:W-:Y:S01]  /*1640*/  FSETP.GEU.AND P0, PT, |R5|, 4.1917929649353027344, PT ;  /* 0x4086232b0500780b */ /* 0x000fe20003f0e200 */
[----:B------:R-:W-:Y:S02]  /*1650*/  BSSY.RECONVERGENT B0, `(.L_x_12) ;  /* 0x0000037000007945 */ /* 0x000fe40003800200 */
[----:B------:R-:W-:-:S08]  /*1660*/  DFMA R6, R4, R6, 6.75539944105574400000e+15 ;  /* 0x433800000406742b */ /* 0x000fd00000000006 */
[----:B------:R-:W-:-:S08]  /*1670*/  DADD R8, R6, -6.75539944105574400000e+15 ;  /* 0xc338000006087429 */ /* 0x000fd00000000000 */
[----:B------:R-:W-:Y:S01]  /*1680*/  DFMA R10, R8, -UR4, R4 ;  /* 0x80000004080a7c2b */ /* 0x000fe20008000004 */
[----:B------:R-:W-:Y:S01]  /*1690*/  UMOV UR4, 0x3b39803f ;  /* 0x3b39803f00047882 */ /* 0x000fe20000000000 */
[----:B------:R-:W-:-:S06]  /*16a0*/  UMOV UR5, 0x3c7abc9e ;  /* 0x3c7abc9e00057882 */ /* 0x000fcc0000000000 */
[----:B------:R-:W-:Y:S01]  /*16b0*/  DFMA R10, R8, -UR4, R10 ;  /* 0x80000004080a7c2b */ /* 0x000fe2000800000a */
[----:B------:R-:W-:Y:S01]  /*16c0*/  UMOV UR4, 0x69ce2bdf ;  /* 0x69ce2bdf00047882 */ /* 0x000fe20000000000 */
[----:B------:R-:W-:Y:S01]  /*16d0*/  IMAD.MOV.U32 R8, RZ, RZ, -0x35dec16 ;  /* 0xfca213eaff087424 */ /* 0x000fe200078e00ff */
[----:B------:R-:W-:Y:S01]  /*16e0*/  UMOV UR5, 0x3e5ade15 ;  /* 0x3e5ade1500057882 */ /* 0x000fe20000000000 */
[----:B------:R-:W-:-:S06]  /*16f0*/  IMAD.MOV.U32 R9, RZ, RZ, 0x3e928af3 ;  /* 0x3e928af3ff097424 */ /* 0x000fcc00078e00ff */
[----:B------:R-:W-:Y:S01]  /*1700*/  DFMA R8, R10, UR4, R8 ;  /* 0x000000040a087c2b */ /* 0x000fe20008000008 */
[----:B------:R-:W-:Y:S01]  /*1710*/  UMOV UR4, 0x62401315 ;  /* 0x6240131500047882 */ /* 0x000fe20000000000 */
[----:B------:R-:W-:-:S06]  /*1720*/  UMOV UR5, 0x3ec71dee ;  /* 0x3ec71dee00057882 */ /* 0x000fcc0000000000 */
[----:B------:R-:W-:Y:S01]  /*1730*/  DFMA R8, R10, R8, UR4 ;  /* 0x000000040a087e2b */ /* 0x000fe20008000008 */
        /* <DEDUP_REMOVED lines=20> */
[----:B------:R-:W-:-:S08]  /*1880*/  DFMA R8, R10, R8, UR4 ;  /* 0x000000040a087e2b */ /* 0x000fd00008000008 */
[----:B------:R-:W-:-:S08]  /*1890*/  DFMA R8, R10, R8, 1 ;  /* 0x3ff000000a08742b */ /* 0x000fd00000000008 */
[----:B------:R-:W-:Y:S01]  /*18a0*/  DFMA R10, R10, R8, 1 ;  /* 0x3ff000000a0a742b */ /* 0x000fe20000000008 */
[----:B0-----:R-:W-:-:S09]  /*18b0*/  IMAD.WIDE R8, R2, 0x8, R12 ;  /* 0x0000000802087825 */ /* 0x001fd200078e020c */
[----:B------:R-:W-:Y:S02]  /*18c0*/  IMAD R3, R6, 0x100000, R11 ;  /* 0x0010000006037824 */ /* 0x000fe400078e020b */
[----:B------:R-:W-:Y:S01]  /*18d0*/  IMAD.MOV.U32 R2, RZ, RZ, R10 ;  /* 0x000000ffff027224 */ /* 0x000fe200078e000a */
[----:B------:R-:W-:Y:S06]  /*18e0*/  @!P0 BRA `(.L_x_13) ;  /* 0x0000000000348947 */ /* 0x000fec0003800000 */
[----:B------:R-:W-:Y:S01]  /*18f0*/  FSETP.GEU.AND P1, PT, |R5|, 4.2275390625, PT ;  /* 0x408748000500780b */ /* 0x000fe20003f2e200 */
[C---:B------:R-:W-:Y:S02]  /*1900*/  DADD R2, R4.reuse, +INF ;  /* 0x7ff0000004027429 */ /* 0x040fe40000000000 */
[----:B------:R-:W-:-:S08]  /*1910*/  DSETP.GEU.AND P0, PT, R4, RZ, PT ;  /* 0x000000ff0400722a */ /* 0x000fd00003f0e000 */
[----:B------:R-:W-:Y:S02]  /*1920*/  FSEL R2, R2, RZ, P0 ;  /* 0x000000ff02027208 */ /* 0x000fe40000000000 */
[----:B------:R-:W-:Y:S01]  /*1930*/  @!P1 LEA.HI R0, R6, R6, RZ, 0x1 ;  /* 0x0000000606009211 */ /* 0x000fe200078f08ff */
[----:B------:R-:W-:Y:S01]  /*1940*/  @!P1 IMAD.MOV.U32 R4, RZ, RZ, R10 ;  /* 0x000000ffff049224 */ /* 0x000fe200078e000a */
[----:B------:R-:W-:Y:S02]  /*1950*/  FSEL R3, R3, RZ, P0 ;  /* 0x000000ff03037208 */ /* 0x000fe40000000000 */
[----:B------:R-:W-:-:S05]  /*1960*/  @!P1 SHF.R.S32.HI R5, RZ, 0x1, R0 ;  /* 0x00000001ff059819 */ /* 0x000fca0000011400 */
[----:B------:R-:W-:Y:S02]  /*1970*/  @!P1 IMAD.IADD R6, R6, 0x1, -R5 ;  /* 0x0000000106069824 */ /* 0x000fe400078e0a05 */
[----:B------:R-:W-:-:S03]  /*1980*/  @!P1 IMAD R5, R5, 0x100000, R11 ;  /* 0x0010000005059824 */ /* 0x000fc600078e020b */
[----:B------:R-:W-:Y:S01]  /*1990*/  @!P1 LEA R7, R6, 0x3ff00000, 0x14 ;  /* 0x3ff0000006079811 */ /* 0x000fe200078ea0ff */
[----:B------:R-:W-:-:S06]  /*19a0*/  @!P1 IMAD.MOV.U32 R6, RZ, RZ, RZ ;  /* 0x000000ffff069224 */ /* 0x000fcc00078e00ff */
[----:B------:R-:W-:-:S11]  /*19b0*/  @!P1 DMUL R2, R4, R6 ;  /* 0x0000000604029228 */ /* 0x000fd60000000000 */
.L_x_13:
[----:B------:R-:W-:Y:S05]  /*19c0*/  BSYNC.RECONVERGENT B0 ;  /* 0x0000000000007941 */ /* 0x000fea0003800200 */
.L_x_12:
[----:B------:R-:W-:Y:S01]  /*19d0*/  STG.E.64 desc[UR8][R8.64], R2 ;  /* 0x0000000208007986 */ /* 0x000fe2000c101b08 */
[----:B------:R-:W-:Y:S05]  /*19e0*/  EXIT ;  /* 0x000000000000794d */ /* 0x000fea0003800000 */
        .weak           $__internal_0_$__cuda_sm20_div_rn_f64_full
        .type           $__internal_0_$__cuda_sm20_div_rn_f64_full,@function
        .size           $__internal_0_$__cuda_sm20_div_rn_f64_full,($__internal_1_$__cuda_sm20_drsqrt_f64_slowpath_v2 - $__internal_0_$__cuda_sm20_div_rn_f64_full)
$__internal_0_$__cuda_sm20_div_rn_f64_full:
[----:B------:R-:W-:Y:S01]  /*19f0*/  IMAD.MOV.U32 R5, RZ, RZ, -0x400ca4dc ;  /* 0xbff35b24ff057424 */ /* 0x000fe200078e00ff */
[C---:B------:R-:W-:Y:S01]  /*1a00*/  FSETP.GEU.AND P1, PT, |R7|.reuse, 1.469367938527859385e-39, PT ;  /* 0x001000000700780b */ /* 0x040fe20003f2e200 */
[----:B------:R-:W-:Y:S01]  /*1a10*/  IMAD.MOV.U32 R4, RZ, RZ, -0x22d0e560 ;  /* 0xdd2f1aa0ff047424 */ /* 0x000fe200078e00ff */
[----:B------:R-:W-:Y:S01]  /*1a20*/  LOP3.LUT R19, R7, 0x7ff00000, RZ, 0xc0, !PT ;  /* 0x7ff0000007137812 */ /* 0x000fe200078ec0ff */
[----:B------:R-:W0:Y:S01]  /*1a30*/  MUFU.RCP64H R9, R5 ;  /* 0x0000000500097308 */ /* 0x000e220000001800 */
[----:B------:R-:W-:Y:S01]  /*1a40*/  IMAD.MOV.U32 R8, RZ, RZ, 0x1 ;  /* 0x00000001ff087424 */ /* 0x000fe200078e00ff */
[----:B------:R-:W-:Y:S01]  /*1a50*/  BSSY.RECONVERGENT B1, `(.L_x_14) ;  /* 0x0000045000017945 */ /* 0x000fe20003800200 */
[----:B------:R-:W-:Y:S01]  /*1a60*/  IMAD.MOV.U32 R3, RZ, RZ, 0x1ca00000 ;  /* 0x1ca00000ff037424 */ /* 0x000fe200078e00ff */
[----:B------:R-:W-:Y:S01]  /*1a70*/  ISETP.GE.U32.AND P0, PT, R19, 0x40a00000, PT ;  /* 0x40a000001300780c */ /* 0x000fe20003f06070 */
[----:B------:R-:W-:Y:S02]  /*1a80*/  IMAD.MOV.U32 R16, RZ, RZ, R19 ;  /* 0x000000ffff107224 */ /* 0x000fe400078e0013 */
[----:B------:R-:W-:Y:S01]  /*1a90*/  IMAD.MOV.U32 R17, RZ, RZ, 0x40a00000 ;  /* 0x40a00000ff117424 */ /* 0x000fe200078e00ff */
[----:B------:R-:W-:-:S03]  /*1aa0*/  SEL R3, R3, 0x63400000, !P0 ;  /* 0x6340000003037807 */ /* 0x000fc60004000000 */
[----:B------:R-:W-:Y:S01]  /*1ab0*/  VIADD R20, R17, 0xffffffff ;  /* 0xffffffff11147836 */ /* 0x000fe20000000000 */
[----:B0-----:R-:W-:-:S08]  /*1ac0*/  DFMA R10, R8, -R4, 1 ;  /* 0x3ff00000080a742b */ /* 0x001fd00000000804 */
[----:B------:R-:W-:-:S08]  /*1ad0*/  DFMA R10, R10, R10, R10 ;  /* 0x0000000a0a0a722b */ /* 0x000fd0000000000a */
[----:B------:R-:W-:Y:S01]  /*1ae0*/  DFMA R12, R8, R10, R8 ;  /* 0x0000000a080c722b */ /* 0x000fe20000000008 */
[C-C-:B------:R-:W-:Y:S01]  /*1af0*/  @!P1 LOP3.LUT R10, R3.reuse, 0x80000000, R7.reuse, 0xf8, !PT ;  /* 0x80000000030a9812 */ /* 0x140fe200078ef807 */
[----:B------:R-:W-:Y:S01]  /*1b00*/  IMAD.MOV.U32 R8, RZ, RZ, R6 ;  /* 0x000000ffff087224 */ /* 0x000fe200078e0006 */
[----:B------:R-:W-:Y:S02]  /*1b10*/  LOP3.LUT R9, R3, 0x800fffff, R7, 0xf8, !PT ;  /* 0x800fffff03097812 */ /* 0x000fe400078ef807 */
[----:B------:R-:W-:Y:S01]  /*1b20*/  @!P1 LOP3.LUT R11, R10, 0x100000, RZ, 0xfc, !PT ;  /* 0x001000000a0b9812 */ /* 0x000fe200078efcff */
[----:B------:R-:W-:Y:S02]  /*1b30*/  @!P1 IMAD.MOV.U32 R10, RZ, RZ, RZ ;  /* 0x000000ffff0a9224 */ /* 0x000fe400078e00ff */
[----:B------:R-:W-:-:S04]  /*1b40*/  DFMA R14, R12, -R4, 1 ;  /* 0x3ff000000c0e742b */ /* 0x000fc80000000804 */
[----:B------:R-:W-:-:S04]  /*1b50*/  @!P1 DFMA R8, R8, 2, -R10 ;  /* 0x400000000808982b */ /* 0x000fc8000000080a */
[----:B------:R-:W-:-:S06]  /*1b60*/  DFMA R14, R12, R14, R12 ;  /* 0x0000000e0c0e722b */ /* 0x000fcc000000000c */
[----:B------:R-:W-:Y:S02]  /*1b70*/  @!P1 LOP3.LUT R16, R9, 0x7ff00000, RZ, 0xc0, !PT ;  /* 0x7ff0000009109812 */ /* 0x000fe400078ec0ff */
[----:B------:R-:W-:-:S03]  /*1b80*/  DMUL R10, R14, R8 ;  /* 0x000000080e0a7228 */ /* 0x000fc60000000000 */
[----:B------:R-:W-:-:S05]  /*1b90*/  VIADD R18, R16, 0xffffffff ;  /* 0xffffffff10127836 */ /* 0x000fca0000000000 */
[----:B------:R-:W-:Y:S01]  /*1ba0*/  DFMA R12, R10, -R4, R8 ;  /* 0x800000040a0c722b */ /* 0x000fe20000000008 */
[----:B------:R-:W-:-:S04]  /*1bb0*/  ISETP.GT.U32.AND P0, PT, R18, 0x7feffffe, PT ;  /* 0x7feffffe1200780c */ /* 0x000fc80003f04070 */
[----:B------:R-:W-:-:S03]  /*1bc0*/  ISETP.GT.U32.OR P0, PT, R20, 0x7feffffe, P0 ;  /* 0x7feffffe1400780c */ /* 0x000fc60000704470 */
[----:B------:R-:W-:-:S10]  /*1bd0*/  DFMA R12, R14, R12, R10 ;  /* 0x0000000c0e0c722b */ /* 0x000fd4000000000a */
[----:B------:R-:W-:Y:S05]  /*1be0*/  @P0 BRA `(.L_x_15) ;  /* 0x0000000000680947 */ /* 0x000fea0003800000 */
[----:B------:R-:W-:-:S05]  /*1bf0*/  IMAD.MOV.U32 R6, RZ, RZ, 0x40a00000 ;  /* 0x40a00000ff067424 */ /* 0x000fca00078e00ff */
[----:B------:R-:W-:-:S04]  /*1c00*/  VIADDMNMX R6, R19, -R6, 0xb9600000, !PT ;  /* 0xb960000013067446 */ /* 0x000fc80007800906 */
[----:B------:R-:W-:-:S05]  /*1c10*/  VIMNMX R6, PT, PT, R6, 0x46a00000, PT ;  /* 0x46a0000006067848 */ /* 0x000fca0003fe0100 */
[----:B------:R-:W-:Y:S02]  /*1c20*/  IMAD.IADD R14, R6, 0x1, -R3 ;  /* 0x00000001060e7824 */ /* 0x000fe400078e0a03 */
[----:B------:R-:W-:Y:S02]  /*1c30*/  IMAD.MOV.U32 R6, RZ, RZ, RZ ;  /* 0x000000ffff067224 */ /* 0x000fe400078e00ff */
[----:B------:R-:W-:-:S06]  /*1c40*/  VIADD R7, R14, 0x7fe00000 ;  /* 0x7fe000000e077836 */ /* 0x000fcc0000000000 */
[----:B------:R-:W-:-:S10]  /*1c50*/  DMUL R10, R12, R6 ;  /* 0x000000060c0a7228 */ /* 0x000fd40000000000 */
[----:B------:R-:W-:-:S13]  /*1c60*/  FSETP.GTU.AND P0, PT, |R11|, 1.469367938527859385e-39, PT ;  /* 0x001000000b00780b */ /* 0x000fda0003f0c200 */
[----:B------:R-:W-:Y:S05]  /*1c70*/  @P0 BRA `(.L_x_16) ;  /* 0x0000000000880947 */ /* 0x000fea0003800000 */
[----:B------:R-:W-:Y:S01]  /*1c80*/  DFMA R4, R12, -R4, R8 ;  /* 0x800000040c04722b */ /* 0x000fe20000000008 */
[----:B------:R-:W-:-:S09]  /*1c90*/  IMAD.MOV.U32 R6, RZ, RZ, RZ ;  /* 0x000000ffff067224 */ /* 0x000fd200078e00ff */
[C---:B------:R-:W-:Y:S02]  /*1ca0*/  FSETP.NEU.AND P0, PT, R5.reuse, RZ, PT ;  /* 0x000000ff0500720b */ /* 0x040fe40003f0d000 */
[----:B------:R-:W-:-:S04]  /*1cb0*/  LOP3.LUT R3, R5, 0xc0a35b24, RZ, 0x3c, !PT ;  /* 0xc0a35b2405037812 */ /* 0x000fc800078e3cff */
[----:B------:R-:W-:-:S04]  /*1cc0*/  LOP3.LUT R3, R3, 0x80000000, RZ, 0xc0, !PT ;  /* 0x8000000003037812 */ /* 0x000fc800078ec0ff */
[----:B------:R-:W-:-:S03]  /*1cd0*/  LOP3.LUT R7, R3, R7, RZ, 0xfc, !PT ;  /* 0x0000000703077212 */ /* 0x000fc600078efcff */
[----:B------:R-:W-:Y:S05]  /*1ce0*/  @!P0 BRA `(.L_x_16) ;  /* 0x00000000006c8947 */ /* 0x000fea0003800000 */
[----:B------:R-:W-:Y:S01]  /*1cf0*/  IMAD.MOV R5, RZ, RZ, -R14 ;  /* 0x000000ffff057224 */ /* 0x000fe200078e0a0e */
[----:B------:R-:W-:Y:S01]  /*1d00*/  DMUL.RP R6, R12, R6 ;  /* 0x000000060c067228 */ /* 0x000fe20000008000 */
[----:B------:R-:W-:-:S06]  /*1d10*/  IMAD.MOV.U32 R4, RZ, RZ, RZ ;  /* 0x000000ffff047224 */ /* 0x000fcc00078e00ff */
[----:B------:R-:W-:-:S03]  /*1d20*/  DFMA R4, R10, -R4, R12 ;  /* 0x800000040a04722b */ /* 0x000fc6000000000c */
[----:B------:R-:W-:-:S03]  /*1d30*/  LOP3.LUT R3, R7, R3, RZ, 0x3c, !PT ;  /* 0x0000000307037212 */ /* 0x000fc600078e3cff */
[----:B------:R-:W-:-:S04]  /*1d40*/  IADD3 R4, PT, PT, -R14, -0x43300000, RZ ;  /* 0xbcd000000e047810 */ /* 0x000fc80007ffe1ff */
[----:B------:R-:W-:-:S04]  /*1d50*/  FSETP.NEU.AND P0, PT, |R5|, R4, PT ;  /* 0x000000040500720b */ /* 0x000fc80003f0d200 */
[----:B------:R-:W-:Y:S02]  /*1d60*/  FSEL R10, R6, R10, !P0 ;  /* 0x0000000a060a7208 */ /* 0x000fe40004000000 */
[----:B------:R-:W-:Y:S01]  /*1d70*/  FSEL R11, R3, R11, !P0 ;  /* 0x0000000b030b7208 */ /* 0x000fe20004000000 */
[----:B------:R-:W-:Y:S06]  /*1d80*/  BRA `(.L_x_16) ;  /* 0x0000000000447947 */ /* 0x000fec0003800000 */
.L_x_15:
[----:B------:R-:W-:-:S14]  /*1d90*/  DSETP.NAN.AND P0, PT, R6, R6, PT ;  /* 0x000000060600722a */ /* 0x000fdc0003f08000 */
[----:B------:R-:W-:Y:S05]  /*1da0*/  @P0 BRA `(.L_x_17) ;  /* 0x0000000000340947 */ /* 0x000fea0003800000 */
[----:B------:R-:W-:Y:S01]  /*1db0*/  ISETP.NE.AND P0, PT, R16, R17, PT ;  /* 0x000000111000720c */ /* 0x000fe20003f05270 */
[----:B------:R-:W-:Y:S02]  /*1dc0*/  IMAD.MOV.U32 R10, RZ, RZ, 0x0 ;  /* 0x00000000ff0a7424 */ /* 0x000fe400078e00ff */
[----:B------:R-:W-:-:S10]  /*1dd0*/  IMAD.MOV.U32 R11, RZ, RZ, -0x80000 ;  /* 0xfff80000ff0b7424 */ /* 0x000fd400078e00ff */
[----:B------:R-:W-:Y:S05]  /*1de0*/  @!P0 BRA `(.L_x_16) ;  /* 0x00000000002c8947 */ /* 0x000fea0003800000 */
[----:B------:R-:W-:Y:S02]  /*1df0*/  ISETP.NE.AND P0, PT, R16, 0x7ff00000, PT ;  /* 0x7ff000001000780c */ /* 0x000fe40003f05270 */
[----:B------:R-:W-:Y:S02]  /*1e00*/  LOP3.LUT R6, R7, 0xc0a35b24, RZ, 0x3c, !PT ;  /* 0xc0a35b2407067812 */ /* 0x000fe400078e3cff */
[----:B------:R-:W-:Y:S02]  /*1e10*/  ISETP.EQ.OR P0, PT, R17, RZ, !P0 ;  /* 0x000000ff1100720c */ /* 0x000fe40004702670 */
[----:B------:R-:W-:-:S11]  /*1e20*/  LOP3.LUT R11, R6, 0x80000000, RZ, 0xc0, !PT ;  /* 0x80000000060b7812 */ /* 0x000fd600078ec0ff */
[----:B------:R-:W-:Y:S01]  /*1e30*/  @P0 LOP3.LUT R3, R11, 0x7ff00000, RZ, 0xfc, !PT ;  /* 0x7ff000000b030812 */ /* 0x000fe200078efcff */
[----:B------:R-:W-:Y:S02]  /*1e40*/  @!P0 IMAD.MOV.U32 R10, RZ, RZ, RZ ;  /* 0x000000ffff0a8224 */ /* 0x000fe400078e00ff */
[----:B------:R-:W-:Y:S02]  /*1e50*/  @P0 IMAD.MOV.U32 R10, RZ, RZ, RZ ;  /* 0x000000ffff0a0224 */ /* 0x000fe400078e00ff */
[----:B------:R-:W-:Y:S01]  /*1e60*/  @P0 IMAD.MOV.U32 R11, RZ, RZ, R3 ;  /* 0x000000ffff0b0224 */ /* 0x000fe200078e0003 */
[----:B------:R-:W-:Y:S06]  /*1e70*/  BRA `(.L_x_16) ;  /* 0x0000000000087947 */ /* 0x000fec0003800000 */
.L_x_17:
[----:B------:R-:W-:Y:S01]  /*1e80*/  LOP3.LUT R11, R7, 0x80000, RZ, 0xfc, !PT ;  /* 0x00080000070b7812 */ /* 0x000fe200078efcff */
[----:B------:R-:W-:-:S07]  /*1e90*/  IMAD.MOV.U32 R10, RZ, RZ, R6 ;  /* 0x000000ffff0a7224 */ /* 0x000fce00078e0006 */
.L_x_16:
[----:B------:R-:W-:Y:S05]  /*1ea0*/  BSYNC.RECONVERGENT B1 ;  /* 0x0000000000017941 */ /* 0x000fea0003800200 */
.L_x_14:
[----:B------:R-:W-:Y:S02]  /*1eb0*/  IMAD.MOV.U32 R4, RZ, RZ, R0 ;  /* 0x000000ffff047224 */ /* 0x000fe400078e0000 */
[----:B------:R-:W-:-:S04]  /*1ec0*/  IMAD.MOV.U32 R5, RZ, RZ, 0x0 ;  /* 0x00000000ff057424 */ /* 0x000fc800078e00ff */
[----:B------:R-:W-:Y:S05]  /*1ed0*/  RET.REL.NODEC R4 `(_Z17PerformInsertionsP17curandStateMtgp32PdPK13StructureAtomid) ;  /* 0xffffffe004487950 */ /* 0x000fea0003c3ffff */
        .weak           $__internal_1_$__cuda_sm20_drsqrt_f64_slowpath_v2
        .type           $__internal_1_$__cuda_sm20_drsqrt_f64_slowpath_v2,@function
        .size           $__internal_1_$__cuda_sm20_drsqrt_f64_slowpath_v2,($_Z17PerformInsertionsP17curandStateMtgp32PdPK13StructureAtomid$__internal_accurate_pow - $__internal_1_$__cuda_sm20_drsqrt_f64_slowpath_v2)
$__internal_1_$__cuda_sm20_drsqrt_f64_slowpath_v2:
[----:B------:R-:W-:Y:S01]  /*1ee0*/  IMAD.MOV.U32 R6, RZ, RZ, R26 ;  /* 0x000000ffff067224 */ /* 0x000fe200078e001a */
[----:B------:R-:W-:Y:S01]  /*1ef0*/  BSSY.RECONVERGENT B1, `(.L_x_18) ;  /* 0x000001e000017945 */ /* 0x000fe20003800200 */
[----:B------:R-:W-:Y:S01]  /*1f00*/  IMAD.MOV.U32 R7, RZ, RZ, R27 ;  /* 0x000000ffff077224 */ /* 0x000fe200078e001b */
[----:B------:R-:W-:-:S05]  /*1f10*/  LOP3.LUT R4, R27, 0x80000000, RZ, 0xc0, !PT ;  /* 0x800000001b047812 */ /* 0x000fca00078ec0ff */
[----:B------:R-:W-:-:S14]  /*1f20*/  DSETP.NEU.AND P0, PT, R6, RZ, PT ;  /* 0x000000ff0600722a */ /* 0x000fdc0003f0d000 */
[----:B------:R-:W-:Y:S05]  /*1f30*/  @!P0 BRA `(.L_x_19) ;  /* 0x00000000005c8947 */ /* 0x000fea0003800000 */
[----:B------:R-:W-:-:S14]  /*1f40*/  DSETP.GTU.AND P0, PT, |R6|, +INF , PT ;  /* 0x7ff000000600742a */ /* 0x000fdc0003f0c200 */
[----:B------:R-:W-:Y:S05]  /*1f50*/  @P0 BRA `(.L_x_20) ;  /* 0x00000000004c0947 */ /* 0x000fea0003800000 */
[----:B------:R-:W-:-:S13]  /*1f60*/  ISETP.NE.AND P0, PT, R4, RZ, PT ;  /* 0x000000ff0400720c */ /* 0x000fda0003f05270 */
[----:B------:R-:W-:Y:S02]  /*1f70*/  @P0 IMAD.MOV.U32 R4, RZ, RZ, 0x0 ;  /* 0x00000000ff040424 */ /* 0x000fe400078e00ff */
[----:B------:R-:W-:Y:S01]  /*1f80*/  @P0 IMAD.MOV.U32 R5, RZ, RZ, -0x80000 ;  /* 0xfff80000ff050424 */ /* 0x000fe200078e00ff */
[----:B------:R-:W-:Y:S06]  /*1f90*/  @P0 BRA `(.L_x_21) ;  /* 0x00000000004c0947 */ /* 0x000fec0003800000 */
[----:B------:R-:W-:-:S14]  /*1fa0*/  DSETP.NEU.AND P0, PT, |R6|, +INF , PT ;  /* 0x7ff000000600742a */ /* 0x000fdc0003f0d200 */
[----:B------:R-:W-:Y:S01]  /*1fb0*/  @!P0 CS2R R4, SRZ ;  /* 0x0000000000048805 */ /* 0x000fe2000001ff00 */
[----:B------:R-:W-:Y:S06]  /*1fc0*/  @!P0 BRA `(.L_x_21) ;  /* 0x0000000000408947 */ /* 0x000fec0003800000 */
[----:B------:R-:W-:Y:S01]  /*1fd0*/  DMUL R6, R6, 1.80143985094819840000e+16 ;  /* 0x4350000006067828 */ /* 0x000fe20000000000 */
[----:B------:R-:W-:Y:S02]  /*1fe0*/  IMAD.MOV.U32 R4, RZ, RZ, RZ ;  /* 0x000000ffff047224 */ /* 0x000fe400078e00ff */
[----:B------:R-:W-:Y:S02]  /*1ff0*/  IMAD.MOV.U32 R26, RZ, RZ, 0x0 ;  /* 0x00000000ff1a7424 */ /* 0x000fe400078e00ff */
[----:B------:R-:W-:Y:S01]  /*2000*/  IMAD.MOV.U32 R27, RZ, RZ, 0x3fd80000 ;  /* 0x3fd80000ff1b7424 */ /* 0x000fe200078e00ff */
[----:B------:R-:W0:Y:S02]  /*2010*/  MUFU.RSQ64H R5, R7 ;  /* 0x0000000700057308 */ /* 0x000e240000001c00 */
[----:B0-----:R-:W-:-:S08]  /*2020*/  DMUL R24, R4, R4 ;  /* 0x0000000404187228 */ /* 0x001fd00000000000 */
[----:B------:R-:W-:-:S08]  /*2030*/  DFMA R24, R6, -R24, 1 ;  /* 0x3ff000000618742b */ /* 0x000fd00000000818 */
[----:B------:R-:W-:Y:S02]  /*2040*/  DFMA R26, R24, R26, 0.5 ;  /* 0x3fe00000181a742b */ /* 0x000fe4000000001a */
[----:B------:R-:W-:-:S08]  /*2050*/  DMUL R24, R4, R24 ;  /* 0x0000001804187228 */ /* 0x000fd00000000000 */
[----:B------:R-:W-:-:S08]  /*2060*/  DFMA R4, R26, R24, R4 ;  /* 0x000000181a04722b */ /* 0x000fd00000000004 */
[----:B------:R-:W-:Y:S01]  /*2070*/  DMUL R4, R4, 134217728 ;  /* 0x41a0000004047828 */ /* 0x000fe20000000000 */
[----:B------:R-:W-:Y:S10]  /*2080*/  BRA `(.L_x_21) ;  /* 0x0000000000107947 */ /* 0x000ff40003800000 */
.L_x_20:
[----:B------:R-:W-:Y:S01]  /*2090*/  DADD R4, R6, R6 ;  /* 0x0000000006047229 */ /* 0x000fe20000000006 */
[----:B------:R-:W-:Y:S10]  /*20a0*/  BRA `(.L_x_21) ;  /* 0x0000000000087947 */ /* 0x000ff40003800000 */
.L_x_19:
[----:B------:R-:W-:Y:S01]  /*20b0*/  LOP3.LUT R5, R4, 0x7ff00000, RZ, 0xfc, !PT ;  /* 0x7ff0000004057812 */ /* 0x000fe200078efcff */
[----:B------:R-:W-:-:S07]  /*20c0*/  IMAD.MOV.U32 R4, RZ, RZ, RZ ;  /* 0x000000ffff047224 */ /* 0x000fce00078e00ff */
.L_x_21:
[----:B------:R-:W-:Y:S05]  /*20d0*/  BSYNC.RECONVERGENT B1 ;  /* 0x0000000000017941 */ /* 0x000fea0003800200 */
.L_x_18:
[----:B------:R-:W-:Y:S02]  /*20e0*/  IMAD.MOV.U32 R0, RZ, RZ, R4 ;  /* 0x000000ffff007224 */ /* 0x000fe400078e0004 */
[----:B------:R-:W-:Y:S02]  /*20f0*/  IMAD.MOV.U32 R7, RZ, RZ, R5 ;  /* 0x000000ffff077224 */ /* 0x000fe400078e0005 */
[----:B------:R-:W-:Y:S02]  /*2100*/  IMAD.MOV.U32 R4, RZ, RZ, R28 ;  /* 0x000000ffff047224 */ /* 0x000fe400078e001c */
[----:B------:R-:W-:-:S04]  /*2110*/  IMAD.MOV.U32 R5, RZ, RZ, 0x0 ;  /* 0x00000000ff057424 */ /* 0x000fc800078e00ff */
[----:B------:R-:W-:Y:S05]  /*2120*/  RET.REL.NODEC R4 `(_Z17PerformInsertionsP17curandStateMtgp32PdPK13StructureAtomid) ;  /* 0xffffffdc04b47950 */ /* 0x000fea0003c3ffff */
        .type           $_Z17PerformInsertionsP17curandStateMtgp32PdPK13StructureAtomid$__internal_accurate_pow,@function
        .size           $_Z17PerformInsertionsP17curandStateMtgp32PdPK13StructureAtomid$__internal_accurate_pow,(.L_x_26 - $_Z17PerformInsertionsP17curandStateMtgp32PdPK13StructureAtomid$__internal_accurate_pow)
$_Z17PerformInsertionsP17curandStateMtgp32PdPK13StructureAtomid$__internal_accurate_pow:
[----:B------:R-:W-:Y:S01]  /*2130*/  ISETP.GT.U32.AND P1, PT, R43, 0xfffff, PT ;  /* 0x000fffff2b00780c */ /* 0x000fe20003f24070 */
[----:B------:R-:W-:Y:S01]  /*2140*/  IMAD.MOV.U32 R26, RZ, RZ, R43 ;  /* 0x000000ffff1a7224 */ /* 0x000fe200078e002b */
[----:B------:R-:W-:Y:S01]  /*2150*/  UMOV UR6, 0x7d2cafe2 ;  /* 0x7d2cafe200067882 */ /* 0x000fe20000000000 */
[----:B------:R-:W-:Y:S01]  /*2160*/  IMAD.MOV.U32 R28, RZ, RZ, R42 ;  /* 0x000000ffff1c7224 */ /* 0x000fe200078e002a */
[----:B------:R-:W-:Y:S01]  /*2170*/  UMOV UR7, 0x3eb0f5ff ;  /* 0x3eb0f5ff00077882 */ /* 0x000fe20000000000 */
[----:B------:R-:W-:Y:S01]  /*2180*/  IMAD.MOV.U32 R30, RZ, RZ, RZ ;  /* 0x000000ffff1e7224 */ /* 0x000fe200078e00ff */
[----:B------:R-:W-:Y:S01]  /*2190*/  UMOV UR10, 0xfefa39ef ;  /* 0xfefa39ef000a7882 */ /* 0x000fe20000000000 */
[----:B------:R-:W-:Y:S01]  /*21a0*/  IMAD.MOV.U32 R36, RZ, RZ, 0x41ad3b5a ;  /* 0x41ad3b5aff247424 */ /* 0x000fe200078e00ff */
[----:B------:R-:W-:Y:S01]  /*21b0*/  UMOV UR11, 0x3fe62e42 ;  /* 0x3fe62e42000b7882 */ /* 0x000fe20000000000 */
[----:B------:R-:W-:-:S04]  /*21c0*/  IMAD.MOV.U32 R37, RZ, RZ, 0x3ed0f5d2 ;  /* 0x3ed0f5d2ff257424 */ /* 0x000fc800078e00ff */
[----:B------:R-:W-:Y:S01]  /*21d0*/  @!P1 DMUL R24, R42, 1.80143985094819840000e+16 ;  /* 0x435000002a189828 */ /* 0x000fe20000000000 */
[----:B------:R-:W-:-:S09]  /*21e0*/  SHF.R.U32.HI R43, RZ, 0x14, R43 ;  /* 0x00000014ff2b7819 */ /* 0x000fd2000001162b */
[----:B------:R-:W-:Y:S01]  /*21f0*/  @!P1 IMAD.MOV.U32 R26, RZ, RZ, R25 ;  /* 0x000000ffff1a9224 */ /* 0x000fe200078e0019 */
[----:B------:R-:W-:Y:S01]  /*2200*/  @!P1 LEA.HI R43, R25, 0xffffffca, RZ, 0xc ;  /* 0xffffffca192b9811 */ /* 0x000fe200078f60ff */
[----:B------:R-:W-:-:S03]  /*2210*/  @!P1 IMAD.MOV.U32 R28, RZ, RZ, R24 ;  /* 0x000000ffff1c9224 */ /* 0x000fc600078e0018 */
[----:B------:R-:W-:Y:S01]  /*2220*/  LOP3.LUT R26, R26, 0x800fffff, RZ, 0xc0, !PT ;  /* 0x800fffff1a1a7812 */ /* 0x000fe200078ec0ff */
[----:B------:R-:W-:-:S03]  /*2230*/  VIADD R24, R43, 0xfffffc01 ;  /* 0xfffffc012b187836 */ /* 0x000fc60000000000 */
[----:B------:R-:W-:-:S04]  /*2240*/  LOP3.LUT R29, R26, 0x3ff00000, RZ, 0xfc, !PT ;  /* 0x3ff000001a1d7812 */ /* 0x000fc800078efcff */
[----:B------:R-:W-:-:S13]  /*2250*/  ISETP.GE.U32.AND P2, PT, R29, 0x3ff6a09f, PT ;  /* 0x3ff6a09f1d00780c */ /* 0x000fda0003f46070 */
[----:B------:R-:W-:Y:S02]  /*2260*/  @P2 VIADD R27, R29, 0xfff00000 ;  /* 0xfff000001d1b2836 */ /* 0x000fe40000000000 */
[----:B------:R-:W-:Y:S02]  /*2270*/  @P2 VIADD R24, R43, 0xfffffc02 ;  /* 0xfffffc022b182836 */ /* 0x000fe40000000000 */
[----:B------:R-:W-:-:S06]  /*2280*/  @P2 IMAD.MOV.U32 R29, RZ, RZ, R27 ;  /* 0x000000ffff1d2224 */ /* 0x000fcc00078e001b */
[C---:B------:R-:W-:Y:S02]  /*2290*/  DADD R32, R28.reuse, 1 ;  /* 0x3ff000001c207429 */ /* 0x040fe40000000000 */
[----:B------:R-:W-:-:S04]  /*22a0*/  DADD R28, R28, -1 ;  /* 0xbff000001c1c7429 */ /* 0x000fc80000000000 */
[----:B------:R-:W0:Y:S02]  /*22b0*/  MUFU.RCP64H R31, R33 ;  /* 0x00000021001f7308 */ /* 0x000e240000001800 */
[----:B0-----:R-:W-:-:S08]  /*22c0*/  DFMA R26, -R32, R30, 1 ;  /* 0x3ff00000201a742b */ /* 0x001fd0000000011e */
[----:B------:R-:W-:-:S08]  /*22d0*/  DFMA R26, R26, R26, R26 ;  /* 0x0000001a1a1a722b */ /* 0x000fd0000000001a */
[----:B------:R-:W-:-:S08]  /*22e0*/  DFMA R30, R30, R26, R30 ;  /* 0x0000001a1e1e722b */ /* 0x000fd0000000001e */
[----:B------:R-:W-:-:S08]  /*22f0*/  DMUL R26, R28, R30 ;  /* 0x0000001e1c1a7228 */ /* 0x000fd00000000000 */
[----:B------:R-:W-:-:S08]  /*2300*/  DFMA R26, R28, R30, R26 ;  /* 0x0000001e1c1a722b */ /* 0x000fd0000000001a */
[----:B------:R-:W-:-:S08]  /*2310*/  DMUL R34, R26, R26 ;  /* 0x0000001a1a227228 */ /* 0x000fd00000000000 */
[----:B------:R-:W-:Y:S01]  /*2320*/  DFMA R32, R34, UR6, R36 ;  /* 0x0000000622207c2b */ /* 0x000fe20008000024 */
[----:B------:R-:W-:Y:S01]  /*2330*/  UMOV UR6, 0x75488a3f ;  /* 0x75488a3f00067882 */ /* 0x000fe20000000000 */
[----:B------:R-:W-:Y:S01]  /*2340*/  UMOV UR7, 0x3ef3b20a ;  /* 0x3ef3b20a00077882 */ /* 0x000fe20000000000 */
[----:B------:R-:W-:-:S05]  /*2350*/  DADD R36, R28, -R26 ;  /* 0x000000001c247229 */ /* 0x000fca000000081a */
[----:B------:R-:W-:Y:S01]  /*2360*/  DFMA R32, R34, R32, UR6 ;  /* 0x0000000622207e2b */ /* 0x000fe20008000020 */
[----:B------:R-:W-:Y:S01]  /*2370*/  UMOV UR6, 0xe4faecd5 ;  /* 0xe4faecd500067882 */ /* 0x000fe20000000000 */
[----:B------:R-:W-:Y:S01]  /*2380*/  UMOV UR7, 0x3f1745cd ;  /* 0x3f1745cd00077882 */ /* 0x000fe20000000000 */
[----:B------:R-:W-:-:S05]  /*2390*/  DADD R38, R36, R36 ;  /* 0x0000000024267229 */ /* 0x000fca0000000024 */
[----:B------:R-:W-:Y:S01]  /*23a0*/  DFMA R32, R34, R32, UR6 ;  /* 0x0000000622207e2b */ /* 0x000fe20008000020 */
[----:B------:R-:W-:Y:S01]  /*23b0*/  UMOV UR6, 0x258a578b ;  /* 0x258a578b00067882 */ /* 0x000fe20000000000 */
[----:B------:R-:W-:Y:S01]  /*23c0*/  UMOV UR7, 0x3f3c71c7 ;  /* 0x3f3c71c700077882 */ /* 0x000fe20000000000 */
[----:B------:R-:W-:-:S05]  /*23d0*/  DFMA R38, R28, -R26, R38 ;  /* 0x8000001a1c26722b */ /* 0x000fca0000000026 */
[----:B------:R-:W-:Y:S01]  /*23e0*/  DFMA R32, R34, R32, UR6 ;  /* 0x0000000622207e2b */ /* 0x000fe20008000020 */
[----:B------:R-:W-:Y:S01]  /*23f0*/  UMOV UR6, 0x9242b910 ;  /* 0x9242b91000067882 */ /* 0x000fe20000000000 */
[----:B------:R-:W-:Y:S01]  /*2400*/  UMOV UR7, 0x3f624924 ;  /* 0x3f62492400077882 */ /* 0x000fe20000000000 */
[----:B------:R-:W-:-:S05]  /*2410*/  DMUL R30, R30, R38 ;  /* 0x000000261e1e7228 */ /* 0x000fca0000000000 */
[----:B------:R-:W-:Y:S01]  /*2420*/  DFMA R32, R34, R32, UR6 ;  /* 0x0000000622207e2b */ /* 0x000fe20008000020 */
[----:B------:R-:W-:Y:S01]  /*2430*/  UMOV UR6, 0x99999dfb ;  /* 0x99999dfb00067882 */ /* 0x000fe20000000000 */
[----:B------:R-:W-:-:S06]  /*2440*/  UMOV UR7, 0x3f899999 ;  /* 0x3f89999900077882 */ /* 0x000fcc0000000000 */
[----:B------:R-:W-:Y:S01]  /*2450*/  DFMA R36, R34, R32, UR6 ;  /* 0x0000000622247e2b */ /* 0x000fe20008000020 */
[----:B------:R-:W-:Y:S01]  /*2460*/  UMOV UR6, 0x55555555 ;  /* 0x5555555500067882 */ /* 0x000fe20000000000 */
[----:B------:R-:W-:Y:S01]  /*2470*/  UMOV UR7, 0x3fb55555 ;  /* 0x3fb5555500077882 */ /* 0x000fe20000000000 */
[----:B------:R-:W-:-:S05]  /*2480*/  DMUL R32, R26, R26 ;  /* 0x0000001a1a207228 */ /* 0x000fca0000000000 */
[----:B------:R-:W-:-:S03]  /*2490*/  DFMA R28, R34, R36, UR6 ;  /* 0x00000006221c7e2b */ /* 0x000fc60008000024 */
[----:B------:R-:W-:-:S05]  /*24a0*/  DMUL R40, R26, R32 ;  /* 0x000000201a287228 */ /* 0x000fca0000000000 */
[----:B------:R-:W-:Y:S01]  /*24b0*/  DADD R38, -R28, UR6 ;  /* 0x000000061c267e29 */ /* 0x000fe20008000100 */
[----:B------:R-:W-:Y:S01]  /*24c0*/  UMOV UR6, 0xb9e7b0 ;  /* 0x00b9e7b000067882 */ /* 0x000fe20000000000 */
[----:B------:R-:W-:-:S06]  /*24d0*/  UMOV UR7, 0x3c46a4cb ;  /* 0x3c46a4cb00077882 */ /* 0x000fcc0000000000 */
[----:B------:R-:W-:Y:S02]  /*24e0*/  DFMA R34, R34, R36, R38 ;  /* 0x000000242222722b */ /* 0x000fe40000000026 */
[----:B------:R-:W-:Y:S01]  /*24f0*/  DFMA R36, R26, R26, -R32 ;  /* 0x0000001a1a24722b */ /* 0x000fe20000000820 */
[----:B------:R-:W-:Y:S02]  /*2500*/  VIADD R39, R31, 0x100000 ;  /* 0x001000001f277836 */ /* 0x000fe40000000000 */
[----:B------:R-:W-:-:S06]  /*2510*/  IMAD.MOV.U32 R38, RZ, RZ, R30 ;  /* 0x000000ffff267224 */ /* 0x000fcc00078e001e */
[----:B------:R-:W-:Y:S02]  /*2520*/  DFMA R36, R26, R38, R36 ;  /* 0x000000261a24722b */ /* 0x000fe40000000024 */
[----:B------:R-:W-:Y:S01]  /*2530*/  DADD R38, R34, -UR6 ;  /* 0x8000000622267e29 */ /* 0x000fe20008000000 */
[----:B------:R-:W-:Y:S01]  /*2540*/  UMOV UR6, 0x80000000 ;  /* 0x8000000000067882 */ /* 0x000fe20000000000 */
[----:B------:R-:W-:Y:S01]  /*2550*/  DFMA R34, R26, R32, -R40 ;  /* 0x000000201a22722b */ /* 0x000fe20000000828 */
[----:B------:R-:W-:-:S07]  /*2560*/  UMOV UR7, 0x43300000 ;  /* 0x4330000000077882 */ /* 0x000fce0000000000 */
[----:B------:R-:W-:Y:S02]  /*2570*/  DFMA R34, R30, R32, R34 ;  /* 0x000000201e22722b */ /* 0x000fe40000000022 */
[----:B------:R-:W-:-:S06]  /*2580*/  DADD R32, R28, R38 ;  /* 0x000000001c207229 */ /* 0x000fcc0000000026 */
[----:B------:R-:W-:Y:S02]  /*2590*/  DFMA R34, R26, R36, R34 ;  /* 0x000000241a22722b */ /* 0x000fe40000000022 */
[----:B------:R-:W-:Y:S02]  /*25a0*/  DADD R36, R28, -R32 ;  /* 0x000000001c247229 */ /* 0x000fe40000000820 */
[----:B------:R-:W-:-:S06]  /*25b0*/  DMUL R28, R32, R40 ;  /* 0x00000028201c7228 */ /* 0x000fcc0000000000 */
[----:B------:R-:W-:Y:S02]  /*25c0*/  DADD R38, R38, R36 ;  /* 0x0000000026267229 */ /* 0x000fe40000000024 */
[----:B------:R-:W-:-:S08]  /*25d0*/  DFMA R36, R32, R40, -R28 ;  /* 0x000000282024722b */ /* 0x000fd0000000081c */
[----:B------:R-:W-:-:S08]  /*25e0*/  DFMA R34, R32, R34, R36 ;  /* 0x000000222022722b */ /* 0x000fd00000000024 */
[----:B------:R-:W-:-:S08]  /*25f0*/  DFMA R38, R38, R40, R34 ;  /* 0x000000282626722b */ /* 0x000fd00000000022 */
[----:B------:R-:W-:-:S08]  /*2600*/  DADD R34, R28, R38 ;  /* 0x000000001c227229 */ /* 0x000fd00000000026 */
[--C-:B------:R-:W-:Y:S02]  /*2610*/  DADD R32, R26, R34.reuse ;  /* 0x000000001a207229 */ /* 0x100fe40000000022 */
[----:B------:R-:W-:-:S06]  /*2620*/  DADD R28, R28, -R34 ;  /* 0x000000001c1c7229 */ /* 0x000fcc0000000822 */
[----:B------:R-:W-:Y:S02]  /*2630*/  DADD R26, R26, -R32 ;  /* 0x000000001a1a7229 */ /* 0x000fe40000000820 */
[----:B------:R-:W-:-:S06]  /*2640*/  DADD R28, R38, R28 ;  /* 0x00000000261c7229 */ /* 0x000fcc000000001c */
[----:B------:R-:W-:-:S08]  /*2650*/  DADD R26, R34, R26 ;  /* 0x00000000221a7229 */ /* 0x000fd0000000001a */
[----:B------:R-:W-:-:S08]  /*2660*/  DADD R26, R28, R26 ;  /* 0x000000001c1a7229 */ /* 0x000fd0000000001a */
[----:B------:R-:W-:Y:S01]  /*2670*/  DADD R30, R30, R26 ;  /* 0x000000001e1e7229 */ /* 0x000fe2000000001a */
[----:B------:R-:W-:Y:S01]  /*2680*/  LOP3.LUT R26, R24, 0x80000000, RZ, 0x3c, !PT ;  /* 0x80000000181a7812 */ /* 0x000fe200078e3cff */
[----:B------:R-:W-:-:S06]  /*2690*/  IMAD.MOV.U32 R27, RZ, RZ, 0x43300000 ;  /* 0x43300000ff1b7424 */ /* 0x000fcc00078e00ff */
[----:B------:R-:W-:Y:S02]  /*26a0*/  DADD R28, R32, R30 ;  /* 0x00000000201c7229 */ /* 0x000fe4000000001e */
[----:B------:R-:W-:Y:S01]  /*26b0*/  DADD R26, R26, -UR6 ;  /* 0x800000061a1a7e29 */ /* 0x000fe20008000000 */
[----:B------:R-:W-:Y:S01]  /*26c0*/  UMOV UR6, 0xfefa39ef ;  /* 0xfefa39ef00067882 */ /* 0x000fe20000000000 */
[----:B------:R-:W-:-:S04]  /*26d0*/  UMOV UR7, 0x3fe62e42 ;  /* 0x3fe62e4200077882 */ /* 0x000fc80000000000 */
[--C-:B------:R-:W-:Y:S02]  /*26e0*/  DADD R32, R32, -R28.reuse ;  /* 0x0000000020207229 */ /* 0x100fe4000000081c */
[----:B------:R-:W-:Y:S01]  /*26f0*/  DFMA R24, R26, UR6, R28 ;  /* 0x000000061a187c2b */ /* 0x000fe2000800001c */
[----:B------:R-:W-:Y:S01]  /*2700*/  UMOV UR6, 0x3b39803f ;  /* 0x3b39803f00067882 */ /* 0x000fe20000000000 */
[----:B------:R-:W-:-:S04]  /*2710*/  UMOV UR7, 0x3c7abc9e ;  /* 0x3c7abc9e00077882 */ /* 0x000fc80000000000 */
[----:B------:R-:W-:Y:S02]  /*2720*/  DADD R32, R30, R32 ;  /* 0x000000001e207229 */ /* 0x000fe40000000020 */
[----:B------:R-:W-:-:S08]  /*2730*/  DFMA R34, R26, -UR10, R24 ;  /* 0x8000000a1a227c2b */ /* 0x000fd00008000018 */
[----:B------:R-:W-:-:S08]  /*2740*/  DADD R34, -R28, R34 ;  /* 0x000000001c227229 */ /* 0x000fd00000000122 */
[----:B------:R-:W-:-:S08]  /*2750*/  DADD R32, R32, -R34 ;  /* 0x0000000020207229 */ /* 0x000fd00000000822 */
[----:B------:R-:W-:Y:S01]  /*2760*/  DFMA R32, R26, UR6, R32 ;  /* 0x000000061a207c2b */ /* 0x000fe20008000020 */
[----:B------:R-:W-:Y:S02]  /*2770*/  USHF.L.U32 UR7, UR5, 0x1, URZ ;  /* 0x0000000105077899 */ /* 0x000fe400080006ff */
[----:B------:R-:W-:Y:S02]  /*2780*/  ULOP3.LUT UR6, UR5, 0xff0fffff, URZ, 0xc0, !UPT ;  /* 0xff0fffff05067892 */ /* 0x000fe4000f8ec0ff */
[----:B------:R-:W-:-:S03]  /*2790*/  UISETP.GT.U32.AND UP0, UPT, UR7, -0x2000001, UPT ;  /* 0xfdffffff0700788c */ /* 0x000fc6000bf04070 */
[----:B------:R-:W-:Y:S01]  /*27a0*/  DADD R26, R24, R32 ;  /* 0x00000000181a7229 */ /* 0x000fe20000000020 */
[----:B------:R-:W-:-:S03]  /*27b0*/  USEL UR7, UR6, UR5, UP0 ;  /* 0x0000000506077287 */ /* 0x000fc60008000000 */
[----:B------:R-:W-:-:S04]  /*27c0*/  UMOV UR6, UR4 ;  /* 0x0000000400067c82 */ /* 0x000fc80008000000 */
[----:B------:R-:W-:Y:S02]  /*27d0*/  DADD R28, R24, -R26 ;  /* 0x00000000181c7229 */ /* 0x000fe4000000081a */
[----:B------:R-:W-:-:S06]  /*27e0*/  DMUL R24, R26, UR6 ;  /* 0x000000061a187c28 */ /* 0x000fcc0008000000 */
[----:B------:R-:W-:Y:S02]  /*27f0*/  DADD R28, R32, R28 ;  /* 0x00000000201c7229 */ /* 0x000fe4000000001c */
[----:B------:R-:W-:-:S08]  /*2800*/  DFMA R30, R26, UR6, -R24 ;  /* 0x000000061a1e7c2b */ /* 0x000fd00008000818 */
[----:B------:R-:W-:Y:S01]  /*2810*/  DFMA R30, R28, UR6, R30 ;  /* 0x000000061c1e7c2b */ /* 0x000fe2000800001e */
[----:B------:R-:W-:Y:S01]  /*2820*/  UMOV UR6, 0x3b39803f ;  /* 0x3b39803f00067882 */ /* 0x000fe20000000000 */
[----:B------:R-:W-:Y:S01]  /*2830*/  IMAD.MOV.U32 R28, RZ, RZ, 0x652b82fe ;  /* 0x652b82feff1c7424 */ /* 0x000fe200078e00ff */
[----:B------:R-:W-:Y:S01]  /*2840*/  UMOV UR7, 0x3c7abc9e ;  /* 0x3c7abc9e00077882 */ /* 0x000fe20000000000 */
[----:B------:R-:W-:-:S04]  /*2850*/  IMAD.MOV.U32 R29, RZ, RZ, 0x3ff71547 ;  /* 0x3ff71547ff1d7424 */ /* 0x000fc800078e00ff */
[----:B------:R-:W-:-:S08]  /*2860*/  DADD R26, R24, R30 ;  /* 0x00000000181a7229 */ /* 0x000fd0000000001e */
[----:B------:R-:W-:Y:S02]  /*2870*/  DFMA R28, R26, R28, 6.75539944105574400000e+15 ;  /* 0x433800001a1c742b */ /* 0x000fe4000000001c */
[----:B------:R-:W-:Y:S01]  /*2880*/  FSETP.GEU.AND P1, PT, |R27|, 4.1917929649353027344, PT ;  /* 0x4086232b1b00780b */ /* 0x000fe20003f2e200 */
[----:B------:R-:W-:-:S05]  /*2890*/  DADD R24, R24, -R26 ;  /* 0x0000000018187229 */ /* 0x000fca000000081a */
[----:B------:R-:W-:-:S03]  /*28a0*/  DADD R32, R28, -6.75539944105574400000e+15 ;  /* 0xc33800001c207429 */ /* 0x000fc60000000000 */
[----:B------:R-:W-:-:S05]  /*28b0*/  DADD R30, R30, R24 ;  /* 0x000000001e1e7229 */ /* 0x000fca0000000018 */
[----:B------:R-:W-:-:S08]  /*28c0*/  DFMA R34, R32, -UR10, R26 ;  /* 0x8000000a20227c2b */ /* 0x000fd0000800001a */
        /* <DEDUP_REMOVED lines=31> */
[----:B------:R-:W-:-:S10]  /*2ac0*/  DFMA R32, R32, R34, 1 ;  /* 0x3ff000002020742b */ /* 0x000fd40000000022 */
[----:B------:R-:W-:Y:S02]  /*2ad0*/  IMAD R25, R28, 0x100000, R33 ;  /* 0x001000001c197824 */ /* 0x000fe400078e0221 */
[----:B------:R-:W-:Y:S01]  /*2ae0*/  IMAD.MOV.U32 R24, RZ, RZ, R32 ;  /* 0x000000ffff187224 */ /* 0x000fe200078e0020 */
[----:B------:R-:W-:Y:S06]  /*2af0*/  @!P1 BRA `(.L_x_22) ;  /* 0x0000000000309947 */ /* 0x000fec0003800000 */
[----:B------:R-:W-:Y:S01]  /*2b00*/  FSETP.GEU.AND P2, PT, |R27|, 4.2275390625, PT ;  /* 0x408748001b00780b */ /* 0x000fe20003f4e200 */
[C---:B------:R-:W-:Y:S02]  /*2b10*/  DADD R34, R26.reuse, +INF ;  /* 0x7ff000001a227429 */ /* 0x040fe40000000000 */
[----:B------:R-:W-:-:S08]  /*2b20*/  DSETP.GEU.AND P1, PT, R26, RZ, PT ;  /* 0x000000ff1a00722a */ /* 0x000fd00003f2e000 */
[----:B------:R-:W-:Y:S02]  /*2b30*/  FSEL R25, R35, RZ, P1 ;  /* 0x000000ff23197208 */ /* 0x000fe40000800000 */
[----:B------:R-:W-:-:S04]  /*2b40*/  @!P2 LEA.HI R24, R28, R28, RZ, 0x1 ;  /* 0x0000001c1c18a211 */ /* 0x000fc800078f08ff */
[----:B------:R-:W-:Y:S02]  /*2b50*/  @!P2 SHF.R.S32.HI R27, RZ, 0x1, R24 ;  /* 0x00000001ff1ba819 */ /* 0x000fe40000011418 */
[----:B------:R-:W-:-:S03]  /*2b60*/  FSEL R24, R34, RZ, P1 ;  /* 0x000000ff22187208 */ /* 0x000fc60000800000 */
[----:B------:R-:W-:Y:S02]  /*2b70*/  @!P2 IMAD.IADD R26, R28, 0x1, -R27 ;  /* 0x000000011c1aa824 */ /* 0x000fe400078e0a1b */
[----:B------:R-:W-:-:S03]  /*2b80*/  @!P2 IMAD R33, R27, 0x100000, R33 ;  /* 0x001000001b21a824 */ /* 0x000fc600078e0221 */
[----:B------:R-:W-:Y:S01]  /*2b90*/  @!P2 LEA R27, R26, 0x3ff00000, 0x14 ;  /* 0x3ff000001a1ba811 */ /* 0x000fe200078ea0ff */
[----:B------:R-:W-:-:S06]  /*2ba0*/  @!P2 IMAD.MOV.U32 R26, RZ, RZ, RZ ;  /* 0x000000ffff1aa224 */ /* 0x000fcc00078e00ff */
[----:B------:R-:W-:-:S11]  /*2bb0*/  @!P2 DMUL R24, R32, R26 ;  /* 0x0000001a2018a228 */ /* 0x000fd60000000000 */
.L_x_22:
[----:B------:R-:W-:Y:S02]  /*2bc0*/  DFMA R30, R30, R24, R24 ;  /* 0x000000181e1e722b */ /* 0x000fe40000000018 */
[----:B------:R-:W-:-:S08]  /*2bd0*/  DSETP.NEU.AND P1, PT, |R24|, +INF , PT ;  /* 0x7ff000001800742a */ /* 0x000fd00003f2d200 */
[----:B------:R-:W-:Y:S01]  /*2be0*/  FSEL R26, R24, R30, !P1 ;  /* 0x0000001e181a7208 */ /* 0x000fe20004800000 */
[----:B------:R-:W-:Y:S01]  /*2bf0*/  IMAD.MOV.U32 R24, RZ, RZ, R0 ;  /* 0x000000ffff187224 */ /* 0x000fe200078e0000 */
[----:B------:R-:W-:Y:S01]  /*2c00*/  FSEL R30, R25, R31, !P1 ;  /* 0x0000001f191e7208 */ /* 0x000fe20004800000 */
[----:B------:R-:W-:-:S04]  /*2c10*/  IMAD.MOV.U32 R25, RZ, RZ, 0x0 ;  /* 0x00000000ff197424 */ /* 0x000fc800078e00ff */
[----:B------:R-:W-:Y:S05]  /*2c20*/  RET.REL.NODEC R24 `(_Z17PerformInsertionsP17curandStateMtgp32PdPK13StructureAtomid) ;  /* 0xffffffd018f47950 */ /* 0x000fea0003c3ffff */
.L_x_23:
[----:B------:R-:W-:-:S00]  /*2c30*/  BRA `(.L_x_23) ;  /* 0xfffffffc00fc7947 */ /* 0x000fc0000383ffff */
[----:B------:R-:W-:-:S00]  /*2c40*/  NOP ;  /* 0x0000000000007918 */ /* 0x000fc00000000000 */
        /* <DEDUP_REMOVED lines=11> */
.L_x_26:


//--------------------- .nv.global.init           --------------------------
	.section	.nv.global.init,"aw",@progbits
	.align	4
.nv.global.init:
	.type		mrg32k3aM1SubSeq,@object
	.size		mrg32k3aM1SubSeq,(mrg32k3aM2SubSeq - mrg32k3aM1SubSeq)
mrg32k3aM1SubSeq:
        /*0000*/ 	.byte	0x0b, 0xcc, 0xee, 0x04, 0x73, 0x29, 0x8b, 0x6f, 0xf6, 0x53, 0x03, 0xf6, 0x23, 0xf6, 0xea, 0xda
        /* <DEDUP_REMOVED lines=125> */
	.type		mrg32k3aM2SubSeq,@object
	.size		mrg32k3aM2SubSeq,(mrg32k3aM1 - mrg32k3aM2SubSeq)
mrg32k3aM2SubSeq:
        /* <DEDUP_REMOVED lines=126> */
	.type		mrg32k3aM1,@object
	.size		mrg32k3aM1,(mrg32k3aM1Seq - mrg32k3aM1)
mrg32k3aM1:
        /* <DEDUP_REMOVED lines=144> */
	.type		mrg32k3aM1Seq,@object
	.size		mrg32k3aM1Seq,(mrg32k3aM2 - mrg32k3aM1Seq)
mrg32k3aM1Seq:
        /* <DEDUP_REMOVED lines=144> */
	.type		mrg32k3aM2,@object
	.size		mrg32k3aM2,(mrg32k3aM2Seq - mrg32k3aM2)
mrg32k3aM2:
        /* <DEDUP_REMOVED lines=144> */
	.type		mrg32k3aM2Seq,@object
	.size		mrg32k3aM2Seq,(precalc_xorwow_matrix - mrg32k3aM2Seq)
mrg32k3aM2Seq:
        /* <DEDUP_REMOVED lines=144> */
	.type		precalc_xorwow_matrix,@object
	.size		precalc_xorwow_matrix,(precalc_xorwow_offset_matrix - precalc_xorwow_matrix)
precalc_xorwow_matrix:
        /* <DEDUP_REMOVED lines=6400> */
	.type		precalc_xorwow_offset_matrix,@object
	.size		precalc_xorwow_offset_matrix,(.L_1 - precalc_xorwow_offset_matrix)
precalc_xorwow_offset_matrix:
        /* <DEDUP_REMOVED lines=6400> */
.L_1:


//--------------------- .nv.shared.reserved.0     --------------------------
	.section	.nv.shared.reserved.0,"aw",@nobits
	.weak		__nv_reservedSMEM_offset_0_alias
	.size		__nv_reservedSMEM_offset_0_alias, 0, 64
	.other		__nv_reservedSMEM_offset_0_alias,@"STO_CUDA_RESERVED_SHARED STV_DEFAULT"
__nv_reservedSMEM_offset_0_alias:
	.zero		0
	.zero		64


//--------------------- .nv.constant0._Z17PerformInsertionsP17curandStateMtgp32PdPK13StructureAtomid --------------------------
	.section	.nv.constant0._Z17PerformInsertionsP17curandStateMtgp32PdPK13StructureAtomid,"a",@progbits
	.sectionflags	@""
	.align	4
.nv.constant0._Z17PerformInsertionsP17curandStateMtgp32PdPK13StructureAtomid:
	.zero		936


//--------------------- SYMBOLS --------------------------

	.type		.nv.reservedSmem.offset0,@object
	.size		.nv.reservedSmem.offset0,0x4
